//
// Generated by NVIDIA NVVM Compiler
//
// Compiler Build ID: CL-36424714
// Cuda compilation tools, release 13.0, V13.0.88
// Based on NVVM 20.0.0
//

.version 9.0
.target sm_100
.address_size 64

	// .globl	_Z14initialize_popPfi
.func  (.param .align 16 .b8 func_retval0[16]) __internal_trig_reduction_slowpathd
(
	.param .b64 __internal_trig_reduction_slowpathd_param_0
)
;
.global .align 4 .b8 precalc_xorwow_matrix[102400];
.global .align 4 .b8 precalc_xorwow_offset_matrix[102400];
.global .align 4 .b8 mrg32k3aM1[2304];
.global .align 4 .b8 mrg32k3aM2[2304];
.global .align 4 .b8 mrg32k3aM1SubSeq[2016];
.global .align 4 .b8 mrg32k3aM2SubSeq[2016];
.global .align 4 .b8 mrg32k3aM1Seq[2304];
.global .align 4 .b8 mrg32k3aM2Seq[2304];
.const .align 8 .b8 __cr_lgamma_table[72];
.global .align 8 .b8 __cudart_i2opi_d[144] = {8, 93, 141, 31, 177, 95, 251, 107, 234, 146, 82, 138, 247, 57, 7, 61, 123, 241, 229, 235, 199, 186, 39, 117, 45, 234, 95, 158, 102, 63, 70, 79, 183, 9, 203, 39, 207, 126, 54, 109, 31, 109, 10, 90, 139, 17, 47, 239, 15, 152, 5, 222, 255, 151, 248, 31, 59, 40, 249, 189, 139, 95, 132, 156, 244, 57, 83, 131, 57, 214, 145, 57, 65, 126, 95, 180, 38, 112, 156, 233, 132, 68, 187, 46, 245, 53, 130, 232, 62, 167, 41, 177, 28, 235, 29, 254, 28, 146, 209, 9, 234, 46, 73, 6, 224, 210, 77, 66, 58, 110, 36, 183, 97, 197, 187, 222, 171, 99, 81, 254, 65, 144, 67, 60, 153, 149, 98, 219, 192, 221, 52, 245, 209, 87, 39, 252, 41, 21, 68, 78, 110, 131, 249, 162};
.global .align 16 .b8 __cudart_sin_cos_coeffs[128] = {70, 210, 176, 44, 241, 229, 90, 190, 146, 227, 172, 105, 227, 29, 199, 62, 161, 98, 219, 25, 160, 1, 42, 191, 24, 8, 17, 17, 17, 17, 129, 63, 84, 85, 85, 85, 85, 85, 197, 191, 0, 0, 0, 0, 0, 0, 0, 0, 0, 0, 0, 0, 0, 0, 0, 0, 100, 129, 253, 32, 131, 255, 168, 189, 40, 133, 239, 193, 167, 238, 33, 62, 217, 230, 6, 142, 79, 126, 146, 190, 233, 188, 221, 25, 160, 1, 250, 62, 71, 93, 193, 22, 108, 193, 86, 191, 81, 85, 85, 85, 85, 85, 165, 63, 0, 0, 0, 0, 0, 0, 224, 191, 0, 0, 0, 0, 0, 0, 240, 63};

.visible .entry _Z14initialize_popPfi(
	.param .u64 .ptr .align 1 _Z14initialize_popPfi_param_0,
	.param .u32 _Z14initialize_popPfi_param_1
)
{
	.local .align 8 .b8 	__local_depot0[48];
	.reg .b64 	%SP;
	.reg .b64 	%SPL;
	.reg .pred 	%p<64>;
	.reg .b32 	%r<1199>;
	.reg .b32 	%f<3>;
	.reg .b64 	%rd<28>;

	mov.u64 	%SPL, __local_depot0;
	ld.param.u64 	%rd10, [_Z14initialize_popPfi_param_0];
	ld.param.u32 	%r541, [_Z14initialize_popPfi_param_1];
	mov.u32 	%r542, %ntid.x;
	mov.u32 	%r543, %ctaid.x;
	mov.u32 	%r544, %tid.x;
	mad.lo.s32 	%r1, %r542, %r543, %r544;
	setp.ge.s32 	%p1, %r1, %r541;
	@%p1 bra 	$L__BB0_117;
	add.u64 	%rd1, %SPL, 0;
	// begin inline asm
	mov.u64 	%rd11, %clock64;
	// end inline asm
	cvt.s64.s32 	%rd2, %r1;
	cvt.u32.u64 	%r545, %rd11;
	xor.b32  	%r546, %r545, -1429050551;
	mul.lo.s32 	%r547, %r546, 1099087573;
	{ .reg .b32 tmp; mov.b64 {tmp, %r548}, %rd11; }
	xor.b32  	%r549, %r548, -136515619;
	mul.lo.s32 	%r550, %r549, -1703105765;
	add.s32 	%r551, %r547, %r550;
	add.s32 	%r2, %r551, 6615241;
	add.s32 	%r935, %r547, 123456789;
	st.local.v2.u32 	[%rd1], {%r2, %r935};
	xor.b32  	%r552, %r547, 362436069;
	add.s32 	%r553, %r550, 521288629;
	st.local.v2.u32 	[%rd1+8], {%r552, %r553};
	xor.b32  	%r554, %r550, 88675123;
	add.s32 	%r931, %r547, 5783321;
	st.local.v2.u32 	[%rd1+16], {%r554, %r931};
	setp.eq.s32 	%p2, %r1, 0;
	@%p2 bra 	$L__BB0_116;
	mov.b32 	%r918, 0;
	mov.u64 	%rd27, %rd2;
$L__BB0_3:
	mov.u64 	%rd3, %rd27;
	and.b64  	%rd4, %rd3, 3;
	setp.eq.s64 	%p3, %rd4, 0;
	@%p3 bra 	$L__BB0_115;
	mul.wide.u32 	%rd13, %r918, 3200;
	mov.u64 	%rd14, precalc_xorwow_matrix;
	add.s64 	%rd5, %rd14, %rd13;
	mov.b32 	%r931, 0;
	mov.u32 	%r932, %r931;
	mov.u32 	%r933, %r931;
	mov.u32 	%r934, %r931;
	mov.u32 	%r935, %r931;
	mov.u32 	%r924, %r931;
$L__BB0_5:
	mul.wide.u32 	%rd15, %r924, 4;
	add.s64 	%rd16, %rd1, %rd15;
	ld.local.u32 	%r14, [%rd16+4];
	shl.b32 	%r15, %r924, 5;
	mov.b32 	%r930, 0;
$L__BB0_6:
	.pragma "nounroll";
	shr.u32 	%r558, %r14, %r930;
	and.b32  	%r559, %r558, 1;
	setp.eq.b32 	%p4, %r559, 1;
	not.pred 	%p5, %p4;
	add.s32 	%r560, %r15, %r930;
	mul.lo.s32 	%r561, %r560, 5;
	mul.wide.u32 	%rd17, %r561, 4;
	add.s64 	%rd6, %rd5, %rd17;
	@%p5 bra 	$L__BB0_8;
	ld.global.u32 	%r562, [%rd6];
	xor.b32  	%r935, %r935, %r562;
	ld.global.u32 	%r563, [%rd6+4];
	xor.b32  	%r934, %r934, %r563;
	ld.global.u32 	%r564, [%rd6+8];
	xor.b32  	%r933, %r933, %r564;
	ld.global.u32 	%r565, [%rd6+12];
	xor.b32  	%r932, %r932, %r565;
	ld.global.u32 	%r566, [%rd6+16];
	xor.b32  	%r931, %r931, %r566;
$L__BB0_8:
	and.b32  	%r568, %r558, 2;
	setp.eq.s32 	%p6, %r568, 0;
	@%p6 bra 	$L__BB0_10;
	ld.global.u32 	%r569, [%rd6+20];
	xor.b32  	%r935, %r935, %r569;
	ld.global.u32 	%r570, [%rd6+24];
	xor.b32  	%r934, %r934, %r570;
	ld.global.u32 	%r571, [%rd6+28];
	xor.b32  	%r933, %r933, %r571;
	ld.global.u32 	%r572, [%rd6+32];
	xor.b32  	%r932, %r932, %r572;
	ld.global.u32 	%r573, [%rd6+36];
	xor.b32  	%r931, %r931, %r573;
$L__BB0_10:
	and.b32  	%r575, %r558, 4;
	setp.eq.s32 	%p7, %r575, 0;
	@%p7 bra 	$L__BB0_12;
	ld.global.u32 	%r576, [%rd6+40];
	xor.b32  	%r935, %r935, %r576;
	ld.global.u32 	%r577, [%rd6+44];
	xor.b32  	%r934, %r934, %r577;
	ld.global.u32 	%r578, [%rd6+48];
	xor.b32  	%r933, %r933, %r578;
	ld.global.u32 	%r579, [%rd6+52];
	xor.b32  	%r932, %r932, %r579;
	ld.global.u32 	%r580, [%rd6+56];
	xor.b32  	%r931, %r931, %r580;
$L__BB0_12:
	and.b32  	%r582, %r558, 8;
	setp.eq.s32 	%p8, %r582, 0;
	@%p8 bra 	$L__BB0_14;
	ld.global.u32 	%r583, [%rd6+60];
	xor.b32  	%r935, %r935, %r583;
	ld.global.u32 	%r584, [%rd6+64];
	xor.b32  	%r934, %r934, %r584;
	ld.global.u32 	%r585, [%rd6+68];
	xor.b32  	%r933, %r933, %r585;
	ld.global.u32 	%r586, [%rd6+72];
	xor.b32  	%r932, %r932, %r586;
	ld.global.u32 	%r587, [%rd6+76];
	xor.b32  	%r931, %r931, %r587;
$L__BB0_14:
	and.b32  	%r589, %r558, 16;
	setp.eq.s32 	%p9, %r589, 0;
	@%p9 bra 	$L__BB0_16;
	ld.global.u32 	%r590, [%rd6+80];
	xor.b32  	%r935, %r935, %r590;
	ld.global.u32 	%r591, [%rd6+84];
	xor.b32  	%r934, %r934, %r591;
	ld.global.u32 	%r592, [%rd6+88];
	xor.b32  	%r933, %r933, %r592;
	ld.global.u32 	%r593, [%rd6+92];
	xor.b32  	%r932, %r932, %r593;
	ld.global.u32 	%r594, [%rd6+96];
	xor.b32  	%r931, %r931, %r594;
$L__BB0_16:
	and.b32  	%r596, %r558, 32;
	setp.eq.s32 	%p10, %r596, 0;
	@%p10 bra 	$L__BB0_18;
	ld.global.u32 	%r597, [%rd6+100];
	xor.b32  	%r935, %r935, %r597;
	ld.global.u32 	%r598, [%rd6+104];
	xor.b32  	%r934, %r934, %r598;
	ld.global.u32 	%r599, [%rd6+108];
	xor.b32  	%r933, %r933, %r599;
	ld.global.u32 	%r600, [%rd6+112];
	xor.b32  	%r932, %r932, %r600;
	ld.global.u32 	%r601, [%rd6+116];
	xor.b32  	%r931, %r931, %r601;
$L__BB0_18:
	and.b32  	%r603, %r558, 64;
	setp.eq.s32 	%p11, %r603, 0;
	@%p11 bra 	$L__BB0_20;
	ld.global.u32 	%r604, [%rd6+120];
	xor.b32  	%r935, %r935, %r604;
	ld.global.u32 	%r605, [%rd6+124];
	xor.b32  	%r934, %r934, %r605;
	ld.global.u32 	%r606, [%rd6+128];
	xor.b32  	%r933, %r933, %r606;
	ld.global.u32 	%r607, [%rd6+132];
	xor.b32  	%r932, %r932, %r607;
	ld.global.u32 	%r608, [%rd6+136];
	xor.b32  	%r931, %r931, %r608;
$L__BB0_20:
	and.b32  	%r610, %r558, 128;
	setp.eq.s32 	%p12, %r610, 0;
	@%p12 bra 	$L__BB0_22;
	ld.global.u32 	%r611, [%rd6+140];
	xor.b32  	%r935, %r935, %r611;
	ld.global.u32 	%r612, [%rd6+144];
	xor.b32  	%r934, %r934, %r612;
	ld.global.u32 	%r613, [%rd6+148];
	xor.b32  	%r933, %r933, %r613;
	ld.global.u32 	%r614, [%rd6+152];
	xor.b32  	%r932, %r932, %r614;
	ld.global.u32 	%r615, [%rd6+156];
	xor.b32  	%r931, %r931, %r615;
$L__BB0_22:
	and.b32  	%r617, %r558, 256;
	setp.eq.s32 	%p13, %r617, 0;
	@%p13 bra 	$L__BB0_24;
	ld.global.u32 	%r618, [%rd6+160];
	xor.b32  	%r935, %r935, %r618;
	ld.global.u32 	%r619, [%rd6+164];
	xor.b32  	%r934, %r934, %r619;
	ld.global.u32 	%r620, [%rd6+168];
	xor.b32  	%r933, %r933, %r620;
	ld.global.u32 	%r621, [%rd6+172];
	xor.b32  	%r932, %r932, %r621;
	ld.global.u32 	%r622, [%rd6+176];
	xor.b32  	%r931, %r931, %r622;
$L__BB0_24:
	and.b32  	%r624, %r558, 512;
	setp.eq.s32 	%p14, %r624, 0;
	@%p14 bra 	$L__BB0_26;
	ld.global.u32 	%r625, [%rd6+180];
	xor.b32  	%r935, %r935, %r625;
	ld.global.u32 	%r626, [%rd6+184];
	xor.b32  	%r934, %r934, %r626;
	ld.global.u32 	%r627, [%rd6+188];
	xor.b32  	%r933, %r933, %r627;
	ld.global.u32 	%r628, [%rd6+192];
	xor.b32  	%r932, %r932, %r628;
	ld.global.u32 	%r629, [%rd6+196];
	xor.b32  	%r931, %r931, %r629;
$L__BB0_26:
	and.b32  	%r631, %r558, 1024;
	setp.eq.s32 	%p15, %r631, 0;
	@%p15 bra 	$L__BB0_28;
	ld.global.u32 	%r632, [%rd6+200];
	xor.b32  	%r935, %r935, %r632;
	ld.global.u32 	%r633, [%rd6+204];
	xor.b32  	%r934, %r934, %r633;
	ld.global.u32 	%r634, [%rd6+208];
	xor.b32  	%r933, %r933, %r634;
	ld.global.u32 	%r635, [%rd6+212];
	xor.b32  	%r932, %r932, %r635;
	ld.global.u32 	%r636, [%rd6+216];
	xor.b32  	%r931, %r931, %r636;
$L__BB0_28:
	and.b32  	%r638, %r558, 2048;
	setp.eq.s32 	%p16, %r638, 0;
	@%p16 bra 	$L__BB0_30;
	ld.global.u32 	%r639, [%rd6+220];
	xor.b32  	%r935, %r935, %r639;
	ld.global.u32 	%r640, [%rd6+224];
	xor.b32  	%r934, %r934, %r640;
	ld.global.u32 	%r641, [%rd6+228];
	xor.b32  	%r933, %r933, %r641;
	ld.global.u32 	%r642, [%rd6+232];
	xor.b32  	%r932, %r932, %r642;
	ld.global.u32 	%r643, [%rd6+236];
	xor.b32  	%r931, %r931, %r643;
$L__BB0_30:
	and.b32  	%r645, %r558, 4096;
	setp.eq.s32 	%p17, %r645, 0;
	@%p17 bra 	$L__BB0_32;
	ld.global.u32 	%r646, [%rd6+240];
	xor.b32  	%r935, %r935, %r646;
	ld.global.u32 	%r647, [%rd6+244];
	xor.b32  	%r934, %r934, %r647;
	ld.global.u32 	%r648, [%rd6+248];
	xor.b32  	%r933, %r933, %r648;
	ld.global.u32 	%r649, [%rd6+252];
	xor.b32  	%r932, %r932, %r649;
	ld.global.u32 	%r650, [%rd6+256];
	xor.b32  	%r931, %r931, %r650;
$L__BB0_32:
	and.b32  	%r652, %r558, 8192;
	setp.eq.s32 	%p18, %r652, 0;
	@%p18 bra 	$L__BB0_34;
	ld.global.u32 	%r653, [%rd6+260];
	xor.b32  	%r935, %r935, %r653;
	ld.global.u32 	%r654, [%rd6+264];
	xor.b32  	%r934, %r934, %r654;
	ld.global.u32 	%r655, [%rd6+268];
	xor.b32  	%r933, %r933, %r655;
	ld.global.u32 	%r656, [%rd6+272];
	xor.b32  	%r932, %r932, %r656;
	ld.global.u32 	%r657, [%rd6+276];
	xor.b32  	%r931, %r931, %r657;
$L__BB0_34:
	and.b32  	%r659, %r558, 16384;
	setp.eq.s32 	%p19, %r659, 0;
	@%p19 bra 	$L__BB0_36;
	ld.global.u32 	%r660, [%rd6+280];
	xor.b32  	%r935, %r935, %r660;
	ld.global.u32 	%r661, [%rd6+284];
	xor.b32  	%r934, %r934, %r661;
	ld.global.u32 	%r662, [%rd6+288];
	xor.b32  	%r933, %r933, %r662;
	ld.global.u32 	%r663, [%rd6+292];
	xor.b32  	%r932, %r932, %r663;
	ld.global.u32 	%r664, [%rd6+296];
	xor.b32  	%r931, %r931, %r664;
$L__BB0_36:
	and.b32  	%r666, %r558, 32768;
	setp.eq.s32 	%p20, %r666, 0;
	@%p20 bra 	$L__BB0_38;
	ld.global.u32 	%r667, [%rd6+300];
	xor.b32  	%r935, %r935, %r667;
	ld.global.u32 	%r668, [%rd6+304];
	xor.b32  	%r934, %r934, %r668;
	ld.global.u32 	%r669, [%rd6+308];
	xor.b32  	%r933, %r933, %r669;
	ld.global.u32 	%r670, [%rd6+312];
	xor.b32  	%r932, %r932, %r670;
	ld.global.u32 	%r671, [%rd6+316];
	xor.b32  	%r931, %r931, %r671;
$L__BB0_38:
	add.s32 	%r930, %r930, 16;
	setp.ne.s32 	%p21, %r930, 32;
	@%p21 bra 	$L__BB0_6;
	mad.lo.s32 	%r672, %r924, -31, %r15;
	add.s32 	%r924, %r672, 1;
	setp.ne.s32 	%p22, %r924, 5;
	@%p22 bra 	$L__BB0_5;
	st.local.u32 	[%rd1+4], %r935;
	st.local.v2.u32 	[%rd1+8], {%r934, %r933};
	st.local.v2.u32 	[%rd1+16], {%r932, %r931};
	setp.eq.s64 	%p23, %rd4, 1;
	@%p23 bra 	$L__BB0_115;
	mov.b32 	%r931, 0;
	mov.u32 	%r1024, %r931;
	mov.u32 	%r1025, %r931;
	mov.u32 	%r1026, %r931;
	mov.u32 	%r935, %r931;
	mov.u32 	%r1016, %r931;
$L__BB0_42:
	mul.wide.u32 	%rd18, %r1016, 4;
	add.s64 	%rd19, %rd1, %rd18;
	ld.local.u32 	%r190, [%rd19+4];
	shl.b32 	%r191, %r1016, 5;
	mov.b32 	%r1022, 0;
$L__BB0_43:
	.pragma "nounroll";
	shr.u32 	%r675, %r190, %r1022;
	and.b32  	%r676, %r675, 1;
	setp.eq.b32 	%p24, %r676, 1;
	not.pred 	%p25, %p24;
	add.s32 	%r677, %r191, %r1022;
	mul.lo.s32 	%r678, %r677, 5;
	mul.wide.u32 	%rd20, %r678, 4;
	add.s64 	%rd7, %rd5, %rd20;
	@%p25 bra 	$L__BB0_45;
	ld.global.u32 	%r679, [%rd7];
	xor.b32  	%r935, %r935, %r679;
	ld.global.u32 	%r680, [%rd7+4];
	xor.b32  	%r1026, %r1026, %r680;
	ld.global.u32 	%r681, [%rd7+8];
	xor.b32  	%r1025, %r1025, %r681;
	ld.global.u32 	%r682, [%rd7+12];
	xor.b32  	%r1024, %r1024, %r682;
	ld.global.u32 	%r683, [%rd7+16];
	xor.b32  	%r931, %r931, %r683;
$L__BB0_45:
	and.b32  	%r685, %r675, 2;
	setp.eq.s32 	%p26, %r685, 0;
	@%p26 bra 	$L__BB0_47;
	ld.global.u32 	%r686, [%rd7+20];
	xor.b32  	%r935, %r935, %r686;
	ld.global.u32 	%r687, [%rd7+24];
	xor.b32  	%r1026, %r1026, %r687;
	ld.global.u32 	%r688, [%rd7+28];
	xor.b32  	%r1025, %r1025, %r688;
	ld.global.u32 	%r689, [%rd7+32];
	xor.b32  	%r1024, %r1024, %r689;
	ld.global.u32 	%r690, [%rd7+36];
	xor.b32  	%r931, %r931, %r690;
$L__BB0_47:
	and.b32  	%r692, %r675, 4;
	setp.eq.s32 	%p27, %r692, 0;
	@%p27 bra 	$L__BB0_49;
	ld.global.u32 	%r693, [%rd7+40];
	xor.b32  	%r935, %r935, %r693;
	ld.global.u32 	%r694, [%rd7+44];
	xor.b32  	%r1026, %r1026, %r694;
	ld.global.u32 	%r695, [%rd7+48];
	xor.b32  	%r1025, %r1025, %r695;
	ld.global.u32 	%r696, [%rd7+52];
	xor.b32  	%r1024, %r1024, %r696;
	ld.global.u32 	%r697, [%rd7+56];
	xor.b32  	%r931, %r931, %r697;
$L__BB0_49:
	and.b32  	%r699, %r675, 8;
	setp.eq.s32 	%p28, %r699, 0;
	@%p28 bra 	$L__BB0_51;
	ld.global.u32 	%r700, [%rd7+60];
	xor.b32  	%r935, %r935, %r700;
	ld.global.u32 	%r701, [%rd7+64];
	xor.b32  	%r1026, %r1026, %r701;
	ld.global.u32 	%r702, [%rd7+68];
	xor.b32  	%r1025, %r1025, %r702;
	ld.global.u32 	%r703, [%rd7+72];
	xor.b32  	%r1024, %r1024, %r703;
	ld.global.u32 	%r704, [%rd7+76];
	xor.b32  	%r931, %r931, %r704;
$L__BB0_51:
	and.b32  	%r706, %r675, 16;
	setp.eq.s32 	%p29, %r706, 0;
	@%p29 bra 	$L__BB0_53;
	ld.global.u32 	%r707, [%rd7+80];
	xor.b32  	%r935, %r935, %r707;
	ld.global.u32 	%r708, [%rd7+84];
	xor.b32  	%r1026, %r1026, %r708;
	ld.global.u32 	%r709, [%rd7+88];
	xor.b32  	%r1025, %r1025, %r709;
	ld.global.u32 	%r710, [%rd7+92];
	xor.b32  	%r1024, %r1024, %r710;
	ld.global.u32 	%r711, [%rd7+96];
	xor.b32  	%r931, %r931, %r711;
$L__BB0_53:
	and.b32  	%r713, %r675, 32;
	setp.eq.s32 	%p30, %r713, 0;
	@%p30 bra 	$L__BB0_55;
	ld.global.u32 	%r714, [%rd7+100];
	xor.b32  	%r935, %r935, %r714;
	ld.global.u32 	%r715, [%rd7+104];
	xor.b32  	%r1026, %r1026, %r715;
	ld.global.u32 	%r716, [%rd7+108];
	xor.b32  	%r1025, %r1025, %r716;
	ld.global.u32 	%r717, [%rd7+112];
	xor.b32  	%r1024, %r1024, %r717;
	ld.global.u32 	%r718, [%rd7+116];
	xor.b32  	%r931, %r931, %r718;
$L__BB0_55:
	and.b32  	%r720, %r675, 64;
	setp.eq.s32 	%p31, %r720, 0;
	@%p31 bra 	$L__BB0_57;
	ld.global.u32 	%r721, [%rd7+120];
	xor.b32  	%r935, %r935, %r721;
	ld.global.u32 	%r722, [%rd7+124];
	xor.b32  	%r1026, %r1026, %r722;
	ld.global.u32 	%r723, [%rd7+128];
	xor.b32  	%r1025, %r1025, %r723;
	ld.global.u32 	%r724, [%rd7+132];
	xor.b32  	%r1024, %r1024, %r724;
	ld.global.u32 	%r725, [%rd7+136];
	xor.b32  	%r931, %r931, %r725;
$L__BB0_57:
	and.b32  	%r727, %r675, 128;
	setp.eq.s32 	%p32, %r727, 0;
	@%p32 bra 	$L__BB0_59;
	ld.global.u32 	%r728, [%rd7+140];
	xor.b32  	%r935, %r935, %r728;
	ld.global.u32 	%r729, [%rd7+144];
	xor.b32  	%r1026, %r1026, %r729;
	ld.global.u32 	%r730, [%rd7+148];
	xor.b32  	%r1025, %r1025, %r730;
	ld.global.u32 	%r731, [%rd7+152];
	xor.b32  	%r1024, %r1024, %r731;
	ld.global.u32 	%r732, [%rd7+156];
	xor.b32  	%r931, %r931, %r732;
$L__BB0_59:
	and.b32  	%r734, %r675, 256;
	setp.eq.s32 	%p33, %r734, 0;
	@%p33 bra 	$L__BB0_61;
	ld.global.u32 	%r735, [%rd7+160];
	xor.b32  	%r935, %r935, %r735;
	ld.global.u32 	%r736, [%rd7+164];
	xor.b32  	%r1026, %r1026, %r736;
	ld.global.u32 	%r737, [%rd7+168];
	xor.b32  	%r1025, %r1025, %r737;
	ld.global.u32 	%r738, [%rd7+172];
	xor.b32  	%r1024, %r1024, %r738;
	ld.global.u32 	%r739, [%rd7+176];
	xor.b32  	%r931, %r931, %r739;
$L__BB0_61:
	and.b32  	%r741, %r675, 512;
	setp.eq.s32 	%p34, %r741, 0;
	@%p34 bra 	$L__BB0_63;
	ld.global.u32 	%r742, [%rd7+180];
	xor.b32  	%r935, %r935, %r742;
	ld.global.u32 	%r743, [%rd7+184];
	xor.b32  	%r1026, %r1026, %r743;
	ld.global.u32 	%r744, [%rd7+188];
	xor.b32  	%r1025, %r1025, %r744;
	ld.global.u32 	%r745, [%rd7+192];
	xor.b32  	%r1024, %r1024, %r745;
	ld.global.u32 	%r746, [%rd7+196];
	xor.b32  	%r931, %r931, %r746;
$L__BB0_63:
	and.b32  	%r748, %r675, 1024;
	setp.eq.s32 	%p35, %r748, 0;
	@%p35 bra 	$L__BB0_65;
	ld.global.u32 	%r749, [%rd7+200];
	xor.b32  	%r935, %r935, %r749;
	ld.global.u32 	%r750, [%rd7+204];
	xor.b32  	%r1026, %r1026, %r750;
	ld.global.u32 	%r751, [%rd7+208];
	xor.b32  	%r1025, %r1025, %r751;
	ld.global.u32 	%r752, [%rd7+212];
	xor.b32  	%r1024, %r1024, %r752;
	ld.global.u32 	%r753, [%rd7+216];
	xor.b32  	%r931, %r931, %r753;
$L__BB0_65:
	and.b32  	%r755, %r675, 2048;
	setp.eq.s32 	%p36, %r755, 0;
	@%p36 bra 	$L__BB0_67;
	ld.global.u32 	%r756, [%rd7+220];
	xor.b32  	%r935, %r935, %r756;
	ld.global.u32 	%r757, [%rd7+224];
	xor.b32  	%r1026, %r1026, %r757;
	ld.global.u32 	%r758, [%rd7+228];
	xor.b32  	%r1025, %r1025, %r758;
	ld.global.u32 	%r759, [%rd7+232];
	xor.b32  	%r1024, %r1024, %r759;
	ld.global.u32 	%r760, [%rd7+236];
	xor.b32  	%r931, %r931, %r760;
$L__BB0_67:
	and.b32  	%r762, %r675, 4096;
	setp.eq.s32 	%p37, %r762, 0;
	@%p37 bra 	$L__BB0_69;
	ld.global.u32 	%r763, [%rd7+240];
	xor.b32  	%r935, %r935, %r763;
	ld.global.u32 	%r764, [%rd7+244];
	xor.b32  	%r1026, %r1026, %r764;
	ld.global.u32 	%r765, [%rd7+248];
	xor.b32  	%r1025, %r1025, %r765;
	ld.global.u32 	%r766, [%rd7+252];
	xor.b32  	%r1024, %r1024, %r766;
	ld.global.u32 	%r767, [%rd7+256];
	xor.b32  	%r931, %r931, %r767;
$L__BB0_69:
	and.b32  	%r769, %r675, 8192;
	setp.eq.s32 	%p38, %r769, 0;
	@%p38 bra 	$L__BB0_71;
	ld.global.u32 	%r770, [%rd7+260];
	xor.b32  	%r935, %r935, %r770;
	ld.global.u32 	%r771, [%rd7+264];
	xor.b32  	%r1026, %r1026, %r771;
	ld.global.u32 	%r772, [%rd7+268];
	xor.b32  	%r1025, %r1025, %r772;
	ld.global.u32 	%r773, [%rd7+272];
	xor.b32  	%r1024, %r1024, %r773;
	ld.global.u32 	%r774, [%rd7+276];
	xor.b32  	%r931, %r931, %r774;
$L__BB0_71:
	and.b32  	%r776, %r675, 16384;
	setp.eq.s32 	%p39, %r776, 0;
	@%p39 bra 	$L__BB0_73;
	ld.global.u32 	%r777, [%rd7+280];
	xor.b32  	%r935, %r935, %r777;
	ld.global.u32 	%r778, [%rd7+284];
	xor.b32  	%r1026, %r1026, %r778;
	ld.global.u32 	%r779, [%rd7+288];
	xor.b32  	%r1025, %r1025, %r779;
	ld.global.u32 	%r780, [%rd7+292];
	xor.b32  	%r1024, %r1024, %r780;
	ld.global.u32 	%r781, [%rd7+296];
	xor.b32  	%r931, %r931, %r781;
$L__BB0_73:
	and.b32  	%r783, %r675, 32768;
	setp.eq.s32 	%p40, %r783, 0;
	@%p40 bra 	$L__BB0_75;
	ld.global.u32 	%r784, [%rd7+300];
	xor.b32  	%r935, %r935, %r784;
	ld.global.u32 	%r785, [%rd7+304];
	xor.b32  	%r1026, %r1026, %r785;
	ld.global.u32 	%r786, [%rd7+308];
	xor.b32  	%r1025, %r1025, %r786;
	ld.global.u32 	%r787, [%rd7+312];
	xor.b32  	%r1024, %r1024, %r787;
	ld.global.u32 	%r788, [%rd7+316];
	xor.b32  	%r931, %r931, %r788;
$L__BB0_75:
	add.s32 	%r1022, %r1022, 16;
	setp.ne.s32 	%p41, %r1022, 32;
	@%p41 bra 	$L__BB0_43;
	mad.lo.s32 	%r789, %r1016, -31, %r191;
	add.s32 	%r1016, %r789, 1;
	setp.ne.s32 	%p42, %r1016, 5;
	@%p42 bra 	$L__BB0_42;
	st.local.u32 	[%rd1+4], %r935;
	st.local.v2.u32 	[%rd1+8], {%r1026, %r1025};
	st.local.v2.u32 	[%rd1+16], {%r1024, %r931};
	setp.ne.s64 	%p43, %rd4, 3;
	@%p43 bra 	$L__BB0_115;
	mov.b32 	%r931, 0;
	mov.u32 	%r1116, %r931;
	mov.u32 	%r1117, %r931;
	mov.u32 	%r1118, %r931;
	mov.u32 	%r935, %r931;
	mov.u32 	%r1108, %r931;
$L__BB0_79:
	mul.wide.u32 	%rd21, %r1108, 4;
	add.s64 	%rd22, %rd1, %rd21;
	ld.local.u32 	%r366, [%rd22+4];
	shl.b32 	%r367, %r1108, 5;
	mov.b32 	%r1114, 0;
$L__BB0_80:
	.pragma "nounroll";
	shr.u32 	%r792, %r366, %r1114;
	and.b32  	%r793, %r792, 1;
	setp.eq.b32 	%p44, %r793, 1;
	not.pred 	%p45, %p44;
	add.s32 	%r794, %r367, %r1114;
	mul.lo.s32 	%r795, %r794, 5;
	mul.wide.u32 	%rd23, %r795, 4;
	add.s64 	%rd8, %rd5, %rd23;
	@%p45 bra 	$L__BB0_82;
	ld.global.u32 	%r796, [%rd8];
	xor.b32  	%r935, %r935, %r796;
	ld.global.u32 	%r797, [%rd8+4];
	xor.b32  	%r1118, %r1118, %r797;
	ld.global.u32 	%r798, [%rd8+8];
	xor.b32  	%r1117, %r1117, %r798;
	ld.global.u32 	%r799, [%rd8+12];
	xor.b32  	%r1116, %r1116, %r799;
	ld.global.u32 	%r800, [%rd8+16];
	xor.b32  	%r931, %r931, %r800;
$L__BB0_82:
	and.b32  	%r802, %r792, 2;
	setp.eq.s32 	%p46, %r802, 0;
	@%p46 bra 	$L__BB0_84;
	ld.global.u32 	%r803, [%rd8+20];
	xor.b32  	%r935, %r935, %r803;
	ld.global.u32 	%r804, [%rd8+24];
	xor.b32  	%r1118, %r1118, %r804;
	ld.global.u32 	%r805, [%rd8+28];
	xor.b32  	%r1117, %r1117, %r805;
	ld.global.u32 	%r806, [%rd8+32];
	xor.b32  	%r1116, %r1116, %r806;
	ld.global.u32 	%r807, [%rd8+36];
	xor.b32  	%r931, %r931, %r807;
$L__BB0_84:
	and.b32  	%r809, %r792, 4;
	setp.eq.s32 	%p47, %r809, 0;
	@%p47 bra 	$L__BB0_86;
	ld.global.u32 	%r810, [%rd8+40];
	xor.b32  	%r935, %r935, %r810;
	ld.global.u32 	%r811, [%rd8+44];
	xor.b32  	%r1118, %r1118, %r811;
	ld.global.u32 	%r812, [%rd8+48];
	xor.b32  	%r1117, %r1117, %r812;
	ld.global.u32 	%r813, [%rd8+52];
	xor.b32  	%r1116, %r1116, %r813;
	ld.global.u32 	%r814, [%rd8+56];
	xor.b32  	%r931, %r931, %r814;
$L__BB0_86:
	and.b32  	%r816, %r792, 8;
	setp.eq.s32 	%p48, %r816, 0;
	@%p48 bra 	$L__BB0_88;
	ld.global.u32 	%r817, [%rd8+60];
	xor.b32  	%r935, %r935, %r817;
	ld.global.u32 	%r818, [%rd8+64];
	xor.b32  	%r1118, %r1118, %r818;
	ld.global.u32 	%r819, [%rd8+68];
	xor.b32  	%r1117, %r1117, %r819;
	ld.global.u32 	%r820, [%rd8+72];
	xor.b32  	%r1116, %r1116, %r820;
	ld.global.u32 	%r821, [%rd8+76];
	xor.b32  	%r931, %r931, %r821;
$L__BB0_88:
	and.b32  	%r823, %r792, 16;
	setp.eq.s32 	%p49, %r823, 0;
	@%p49 bra 	$L__BB0_90;
	ld.global.u32 	%r824, [%rd8+80];
	xor.b32  	%r935, %r935, %r824;
	ld.global.u32 	%r825, [%rd8+84];
	xor.b32  	%r1118, %r1118, %r825;
	ld.global.u32 	%r826, [%rd8+88];
	xor.b32  	%r1117, %r1117, %r826;
	ld.global.u32 	%r827, [%rd8+92];
	xor.b32  	%r1116, %r1116, %r827;
	ld.global.u32 	%r828, [%rd8+96];
	xor.b32  	%r931, %r931, %r828;
$L__BB0_90:
	and.b32  	%r830, %r792, 32;
	setp.eq.s32 	%p50, %r830, 0;
	@%p50 bra 	$L__BB0_92;
	ld.global.u32 	%r831, [%rd8+100];
	xor.b32  	%r935, %r935, %r831;
	ld.global.u32 	%r832, [%rd8+104];
	xor.b32  	%r1118, %r1118, %r832;
	ld.global.u32 	%r833, [%rd8+108];
	xor.b32  	%r1117, %r1117, %r833;
	ld.global.u32 	%r834, [%rd8+112];
	xor.b32  	%r1116, %r1116, %r834;
	ld.global.u32 	%r835, [%rd8+116];
	xor.b32  	%r931, %r931, %r835;
$L__BB0_92:
	and.b32  	%r837, %r792, 64;
	setp.eq.s32 	%p51, %r837, 0;
	@%p51 bra 	$L__BB0_94;
	ld.global.u32 	%r838, [%rd8+120];
	xor.b32  	%r935, %r935, %r838;
	ld.global.u32 	%r839, [%rd8+124];
	xor.b32  	%r1118, %r1118, %r839;
	ld.global.u32 	%r840, [%rd8+128];
	xor.b32  	%r1117, %r1117, %r840;
	ld.global.u32 	%r841, [%rd8+132];
	xor.b32  	%r1116, %r1116, %r841;
	ld.global.u32 	%r842, [%rd8+136];
	xor.b32  	%r931, %r931, %r842;
$L__BB0_94:
	and.b32  	%r844, %r792, 128;
	setp.eq.s32 	%p52, %r844, 0;
	@%p52 bra 	$L__BB0_96;
	ld.global.u32 	%r845, [%rd8+140];
	xor.b32  	%r935, %r935, %r845;
	ld.global.u32 	%r846, [%rd8+144];
	xor.b32  	%r1118, %r1118, %r846;
	ld.global.u32 	%r847, [%rd8+148];
	xor.b32  	%r1117, %r1117, %r847;
	ld.global.u32 	%r848, [%rd8+152];
	xor.b32  	%r1116, %r1116, %r848;
	ld.global.u32 	%r849, [%rd8+156];
	xor.b32  	%r931, %r931, %r849;
$L__BB0_96:
	and.b32  	%r851, %r792, 256;
	setp.eq.s32 	%p53, %r851, 0;
	@%p53 bra 	$L__BB0_98;
	ld.global.u32 	%r852, [%rd8+160];
	xor.b32  	%r935, %r935, %r852;
	ld.global.u32 	%r853, [%rd8+164];
	xor.b32  	%r1118, %r1118, %r853;
	ld.global.u32 	%r854, [%rd8+168];
	xor.b32  	%r1117, %r1117, %r854;
	ld.global.u32 	%r855, [%rd8+172];
	xor.b32  	%r1116, %r1116, %r855;
	ld.global.u32 	%r856, [%rd8+176];
	xor.b32  	%r931, %r931, %r856;
$L__BB0_98:
	and.b32  	%r858, %r792, 512;
	setp.eq.s32 	%p54, %r858, 0;
	@%p54 bra 	$L__BB0_100;
	ld.global.u32 	%r859, [%rd8+180];
	xor.b32  	%r935, %r935, %r859;
	ld.global.u32 	%r860, [%rd8+184];
	xor.b32  	%r1118, %r1118, %r860;
	ld.global.u32 	%r861, [%rd8+188];
	xor.b32  	%r1117, %r1117, %r861;
	ld.global.u32 	%r862, [%rd8+192];
	xor.b32  	%r1116, %r1116, %r862;
	ld.global.u32 	%r863, [%rd8+196];
	xor.b32  	%r931, %r931, %r863;
$L__BB0_100:
	and.b32  	%r865, %r792, 1024;
	setp.eq.s32 	%p55, %r865, 0;
	@%p55 bra 	$L__BB0_102;
	ld.global.u32 	%r866, [%rd8+200];
	xor.b32  	%r935, %r935, %r866;
	ld.global.u32 	%r867, [%rd8+204];
	xor.b32  	%r1118, %r1118, %r867;
	ld.global.u32 	%r868, [%rd8+208];
	xor.b32  	%r1117, %r1117, %r868;
	ld.global.u32 	%r869, [%rd8+212];
	xor.b32  	%r1116, %r1116, %r869;
	ld.global.u32 	%r870, [%rd8+216];
	xor.b32  	%r931, %r931, %r870;
$L__BB0_102:
	and.b32  	%r872, %r792, 2048;
	setp.eq.s32 	%p56, %r872, 0;
	@%p56 bra 	$L__BB0_104;
	ld.global.u32 	%r873, [%rd8+220];
	xor.b32  	%r935, %r935, %r873;
	ld.global.u32 	%r874, [%rd8+224];
	xor.b32  	%r1118, %r1118, %r874;
	ld.global.u32 	%r875, [%rd8+228];
	xor.b32  	%r1117, %r1117, %r875;
	ld.global.u32 	%r876, [%rd8+232];
	xor.b32  	%r1116, %r1116, %r876;
	ld.global.u32 	%r877, [%rd8+236];
	xor.b32  	%r931, %r931, %r877;
$L__BB0_104:
	and.b32  	%r879, %r792, 4096;
	setp.eq.s32 	%p57, %r879, 0;
	@%p57 bra 	$L__BB0_106;
	ld.global.u32 	%r880, [%rd8+240];
	xor.b32  	%r935, %r935, %r880;
	ld.global.u32 	%r881, [%rd8+244];
	xor.b32  	%r1118, %r1118, %r881;
	ld.global.u32 	%r882, [%rd8+248];
	xor.b32  	%r1117, %r1117, %r882;
	ld.global.u32 	%r883, [%rd8+252];
	xor.b32  	%r1116, %r1116, %r883;
	ld.global.u32 	%r884, [%rd8+256];
	xor.b32  	%r931, %r931, %r884;
$L__BB0_106:
	and.b32  	%r886, %r792, 8192;
	setp.eq.s32 	%p58, %r886, 0;
	@%p58 bra 	$L__BB0_108;
	ld.global.u32 	%r887, [%rd8+260];
	xor.b32  	%r935, %r935, %r887;
	ld.global.u32 	%r888, [%rd8+264];
	xor.b32  	%r1118, %r1118, %r888;
	ld.global.u32 	%r889, [%rd8+268];
	xor.b32  	%r1117, %r1117, %r889;
	ld.global.u32 	%r890, [%rd8+272];
	xor.b32  	%r1116, %r1116, %r890;
	ld.global.u32 	%r891, [%rd8+276];
	xor.b32  	%r931, %r931, %r891;
$L__BB0_108:
	and.b32  	%r893, %r792, 16384;
	setp.eq.s32 	%p59, %r893, 0;
	@%p59 bra 	$L__BB0_110;
	ld.global.u32 	%r894, [%rd8+280];
	xor.b32  	%r935, %r935, %r894;
	ld.global.u32 	%r895, [%rd8+284];
	xor.b32  	%r1118, %r1118, %r895;
	ld.global.u32 	%r896, [%rd8+288];
	xor.b32  	%r1117, %r1117, %r896;
	ld.global.u32 	%r897, [%rd8+292];
	xor.b32  	%r1116, %r1116, %r897;
	ld.global.u32 	%r898, [%rd8+296];
	xor.b32  	%r931, %r931, %r898;
$L__BB0_110:
	and.b32  	%r900, %r792, 32768;
	setp.eq.s32 	%p60, %r900, 0;
	@%p60 bra 	$L__BB0_112;
	ld.global.u32 	%r901, [%rd8+300];
	xor.b32  	%r935, %r935, %r901;
	ld.global.u32 	%r902, [%rd8+304];
	xor.b32  	%r1118, %r1118, %r902;
	ld.global.u32 	%r903, [%rd8+308];
	xor.b32  	%r1117, %r1117, %r903;
	ld.global.u32 	%r904, [%rd8+312];
	xor.b32  	%r1116, %r1116, %r904;
	ld.global.u32 	%r905, [%rd8+316];
	xor.b32  	%r931, %r931, %r905;
$L__BB0_112:
	add.s32 	%r1114, %r1114, 16;
	setp.ne.s32 	%p61, %r1114, 32;
	@%p61 bra 	$L__BB0_80;
	mad.lo.s32 	%r906, %r1108, -31, %r367;
	add.s32 	%r1108, %r906, 1;
	setp.ne.s32 	%p62, %r1108, 5;
	@%p62 bra 	$L__BB0_79;
	st.local.u32 	[%rd1+4], %r935;
	st.local.v2.u32 	[%rd1+8], {%r1118, %r1117};
	st.local.v2.u32 	[%rd1+16], {%r1116, %r931};
$L__BB0_115:
	shr.u64 	%rd27, %rd3, 2;
	add.s32 	%r918, %r918, 1;
	setp.gt.u64 	%p63, %rd3, 3;
	@%p63 bra 	$L__BB0_3;
$L__BB0_116:
	shr.u32 	%r907, %r935, 2;
	xor.b32  	%r908, %r907, %r935;
	shl.b32 	%r909, %r931, 4;
	shl.b32 	%r910, %r908, 1;
	xor.b32  	%r911, %r910, %r909;
	xor.b32  	%r912, %r911, %r908;
	xor.b32  	%r913, %r912, %r931;
	add.s32 	%r914, %r2, %r913;
	add.s32 	%r915, %r914, 362437;
	cvt.rn.f32.u32 	%f1, %r915;
	fma.rn.f32 	%f2, %f1, 0f2F800000, 0f2F000000;
	cvta.to.global.u64 	%rd24, %rd10;
	shl.b64 	%rd25, %rd2, 2;
	add.s64 	%rd26, %rd24, %rd25;
	st.global.f32 	[%rd26], %f2;
$L__BB0_117:
	ret;

}
	// .globl	_Z17calculate_fitnessPKfPfii
.visible .entry _Z17calculate_fitnessPKfPfii(
	.param .u64 .ptr .align 1 _Z17calculate_fitnessPKfPfii_param_0,
	.param .u64 .ptr .align 1 _Z17calculate_fitnessPKfPfii_param_1,
	.param .u32 _Z17calculate_fitnessPKfPfii_param_2,
	.param .u32 _Z17calculate_fitnessPKfPfii_param_3
)
{
	.reg .pred 	%p<19>;
	.reg .b32 	%r<54>;
	.reg .b32 	%f<15>;
	.reg .b64 	%rd<24>;
	.reg .b64 	%fd<123>;

	ld.param.u64 	%rd6, [_Z17calculate_fitnessPKfPfii_param_0];
	ld.param.u64 	%rd5, [_Z17calculate_fitnessPKfPfii_param_1];
	ld.param.u32 	%r23, [_Z17calculate_fitnessPKfPfii_param_2];
	ld.param.u32 	%r24, [_Z17calculate_fitnessPKfPfii_param_3];
	cvta.to.global.u64 	%rd1, %rd6;
	mov.u32 	%r25, %ntid.x;
	mov.u32 	%r26, %ctaid.x;
	mov.u32 	%r27, %tid.x;
	mad.lo.s32 	%r1, %r25, %r26, %r27;
	setp.ge.s32 	%p1, %r1, %r24;
	@%p1 bra 	$L__BB1_22;
	cvta.to.global.u64 	%rd7, %rd5;
	cvt.rn.f64.s32 	%fd22, %r23;
	mul.f64 	%fd23, %fd22, 0d4024000000000000;
	cvt.rn.f32.f64 	%f14, %fd23;
	mul.wide.s32 	%rd8, %r1, 4;
	add.s64 	%rd2, %rd7, %rd8;
	st.global.f32 	[%rd2], %f14;
	mul.lo.s32 	%r49, %r23, %r1;
	add.s32 	%r3, %r49, %r1;
	setp.lt.s32 	%p2, %r1, 1;
	@%p2 bra 	$L__BB1_22;
	add.s32 	%r4, %r49, 1;
	max.s32 	%r28, %r3, %r4;
	sub.s32 	%r29, %r28, %r49;
	and.b32  	%r30, %r29, 1;
	setp.eq.b32 	%p3, %r30, 1;
	not.pred 	%p4, %p3;
	@%p4 bra 	$L__BB1_9;
	mul.wide.s32 	%rd9, %r49, 4;
	add.s64 	%rd10, %rd1, %rd9;
	ld.global.f32 	%f10, [%rd10];
	mul.f32 	%f2, %f10, %f10;
	cvt.f64.f32 	%fd24, %f10;
	mul.f64 	%fd1, %fd24, 0d401921FB54442EEA;
	abs.f64 	%fd2, %fd1;
	setp.eq.f64 	%p5, %fd2, 0d7FF0000000000000;
	@%p5 bra 	$L__BB1_7;
	mul.f64 	%fd25, %fd1, 0d3FE45F306DC9C883;
	cvt.rni.s32.f64 	%r46, %fd25;
	cvt.rn.f64.s32 	%fd26, %r46;
	fma.rn.f64 	%fd27, %fd26, 0dBFF921FB54442D18, %fd1;
	fma.rn.f64 	%fd28, %fd26, 0dBC91A62633145C00, %fd27;
	fma.rn.f64 	%fd118, %fd26, 0dB97B839A252049C0, %fd28;
	setp.ltu.f64 	%p6, %fd2, 0d41E0000000000000;
	@%p6 bra 	$L__BB1_6;
	{ // callseq 0, 0
	.param .b64 param0;
	st.param.f64 	[param0], %fd1;
	.param .align 16 .b8 retval0[16];
	call.uni (retval0), 
	__internal_trig_reduction_slowpathd, 
	(
	param0
	);
	ld.param.f64 	%fd118, [retval0];
	ld.param.b32 	%r46, [retval0+8];
	} // callseq 0
$L__BB1_6:
	add.s32 	%r47, %r46, 1;
	bra.uni 	$L__BB1_8;
$L__BB1_7:
	mov.f64 	%fd30, 0d0000000000000000;
	mul.rn.f64 	%fd118, %fd1, %fd30;
	mov.b32 	%r47, 1;
$L__BB1_8:
	shl.b32 	%r33, %r47, 6;
	cvt.u64.u32 	%rd11, %r33;
	and.b64  	%rd12, %rd11, 64;
	mov.u64 	%rd13, __cudart_sin_cos_coeffs;
	add.s64 	%rd14, %rd13, %rd12;
	mul.rn.f64 	%fd31, %fd118, %fd118;
	and.b32  	%r34, %r47, 1;
	setp.eq.b32 	%p7, %r34, 1;
	selp.f64 	%fd32, 0dBDA8FF8320FD8164, 0d3DE5DB65F9785EBA, %p7;
	ld.global.nc.v2.f64 	{%fd33, %fd34}, [%rd14];
	fma.rn.f64 	%fd35, %fd32, %fd31, %fd33;
	fma.rn.f64 	%fd36, %fd35, %fd31, %fd34;
	ld.global.nc.v2.f64 	{%fd37, %fd38}, [%rd14+16];
	fma.rn.f64 	%fd39, %fd36, %fd31, %fd37;
	fma.rn.f64 	%fd40, %fd39, %fd31, %fd38;
	ld.global.nc.v2.f64 	{%fd41, %fd42}, [%rd14+32];
	fma.rn.f64 	%fd43, %fd40, %fd31, %fd41;
	fma.rn.f64 	%fd44, %fd43, %fd31, %fd42;
	fma.rn.f64 	%fd45, %fd44, %fd118, %fd118;
	fma.rn.f64 	%fd46, %fd44, %fd31, 0d3FF0000000000000;
	selp.f64 	%fd47, %fd46, %fd45, %p7;
	and.b32  	%r35, %r47, 2;
	setp.eq.s32 	%p8, %r35, 0;
	mov.f64 	%fd48, 0d0000000000000000;
	sub.f64 	%fd49, %fd48, %fd47;
	selp.f64 	%fd50, %fd47, %fd49, %p8;
	cvt.f64.f32 	%fd51, %f2;
	fma.rn.f64 	%fd52, %fd50, 0dC024000000000000, %fd51;
	cvt.f64.f32 	%fd53, %f14;
	add.f64 	%fd54, %fd52, %fd53;
	cvt.rn.f32.f64 	%f14, %fd54;
	st.global.f32 	[%rd2], %f14;
	mov.u32 	%r49, %r4;
$L__BB1_9:
	setp.ge.s32 	%p9, %r4, %r3;
	@%p9 bra 	$L__BB1_22;
	add.s64 	%rd3, %rd1, 4;
	mov.u64 	%rd18, __cudart_sin_cos_coeffs;
$L__BB1_11:
	mul.wide.s32 	%rd15, %r49, 4;
	add.s64 	%rd4, %rd3, %rd15;
	ld.global.f32 	%f11, [%rd4+-4];
	mul.f32 	%f6, %f11, %f11;
	cvt.f64.f32 	%fd55, %f11;
	mul.f64 	%fd8, %fd55, 0d401921FB54442EEA;
	abs.f64 	%fd9, %fd8;
	setp.neu.f64 	%p10, %fd9, 0d7FF0000000000000;
	@%p10 bra 	$L__BB1_13;
	mov.f64 	%fd61, 0d0000000000000000;
	mul.rn.f64 	%fd120, %fd8, %fd61;
	mov.b32 	%r51, 1;
	bra.uni 	$L__BB1_16;
$L__BB1_13:
	mul.f64 	%fd56, %fd8, 0d3FE45F306DC9C883;
	cvt.rni.s32.f64 	%r50, %fd56;
	cvt.rn.f64.s32 	%fd57, %r50;
	fma.rn.f64 	%fd58, %fd57, 0dBFF921FB54442D18, %fd8;
	fma.rn.f64 	%fd59, %fd57, 0dBC91A62633145C00, %fd58;
	fma.rn.f64 	%fd120, %fd57, 0dB97B839A252049C0, %fd59;
	setp.ltu.f64 	%p11, %fd9, 0d41E0000000000000;
	@%p11 bra 	$L__BB1_15;
	{ // callseq 1, 0
	.param .b64 param0;
	st.param.f64 	[param0], %fd8;
	.param .align 16 .b8 retval0[16];
	call.uni (retval0), 
	__internal_trig_reduction_slowpathd, 
	(
	param0
	);
	ld.param.f64 	%fd120, [retval0];
	ld.param.b32 	%r50, [retval0+8];
	} // callseq 1
$L__BB1_15:
	add.s32 	%r51, %r50, 1;
$L__BB1_16:
	shl.b32 	%r38, %r51, 6;
	cvt.u64.u32 	%rd16, %r38;
	and.b64  	%rd17, %rd16, 64;
	add.s64 	%rd19, %rd18, %rd17;
	mul.rn.f64 	%fd62, %fd120, %fd120;
	and.b32  	%r39, %r51, 1;
	setp.eq.b32 	%p12, %r39, 1;
	selp.f64 	%fd63, 0dBDA8FF8320FD8164, 0d3DE5DB65F9785EBA, %p12;
	ld.global.nc.v2.f64 	{%fd64, %fd65}, [%rd19];
	fma.rn.f64 	%fd66, %fd63, %fd62, %fd64;
	fma.rn.f64 	%fd67, %fd66, %fd62, %fd65;
	ld.global.nc.v2.f64 	{%fd68, %fd69}, [%rd19+16];
	fma.rn.f64 	%fd70, %fd67, %fd62, %fd68;
	fma.rn.f64 	%fd71, %fd70, %fd62, %fd69;
	ld.global.nc.v2.f64 	{%fd72, %fd73}, [%rd19+32];
	fma.rn.f64 	%fd74, %fd71, %fd62, %fd72;
	fma.rn.f64 	%fd75, %fd74, %fd62, %fd73;
	fma.rn.f64 	%fd76, %fd75, %fd120, %fd120;
	fma.rn.f64 	%fd77, %fd75, %fd62, 0d3FF0000000000000;
	selp.f64 	%fd78, %fd77, %fd76, %p12;
	and.b32  	%r40, %r51, 2;
	setp.eq.s32 	%p13, %r40, 0;
	mov.f64 	%fd79, 0d0000000000000000;
	sub.f64 	%fd80, %fd79, %fd78;
	selp.f64 	%fd81, %fd78, %fd80, %p13;
	cvt.f64.f32 	%fd82, %f6;
	fma.rn.f64 	%fd83, %fd81, 0dC024000000000000, %fd82;
	cvt.f64.f32 	%fd84, %f14;
	add.f64 	%fd85, %fd83, %fd84;
	cvt.rn.f32.f64 	%f7, %fd85;
	st.global.f32 	[%rd2], %f7;
	ld.global.f32 	%f12, [%rd4];
	mul.f32 	%f8, %f12, %f12;
	cvt.f64.f32 	%fd86, %f12;
	mul.f64 	%fd15, %fd86, 0d401921FB54442EEA;
	abs.f64 	%fd16, %fd15;
	setp.eq.f64 	%p14, %fd16, 0d7FF0000000000000;
	@%p14 bra 	$L__BB1_20;
	mul.f64 	%fd87, %fd15, 0d3FE45F306DC9C883;
	cvt.rni.s32.f64 	%r52, %fd87;
	cvt.rn.f64.s32 	%fd88, %r52;
	fma.rn.f64 	%fd89, %fd88, 0dBFF921FB54442D18, %fd15;
	fma.rn.f64 	%fd90, %fd88, 0dBC91A62633145C00, %fd89;
	fma.rn.f64 	%fd122, %fd88, 0dB97B839A252049C0, %fd90;
	setp.ltu.f64 	%p15, %fd16, 0d41E0000000000000;
	@%p15 bra 	$L__BB1_19;
	{ // callseq 2, 0
	.param .b64 param0;
	st.param.f64 	[param0], %fd15;
	.param .align 16 .b8 retval0[16];
	call.uni (retval0), 
	__internal_trig_reduction_slowpathd, 
	(
	param0
	);
	ld.param.f64 	%fd122, [retval0];
	ld.param.b32 	%r52, [retval0+8];
	} // callseq 2
$L__BB1_19:
	add.s32 	%r53, %r52, 1;
	bra.uni 	$L__BB1_21;
$L__BB1_20:
	mov.f64 	%fd92, 0d0000000000000000;
	mul.rn.f64 	%fd122, %fd15, %fd92;
	mov.b32 	%r53, 1;
$L__BB1_21:
	shl.b32 	%r43, %r53, 6;
	cvt.u64.u32 	%rd20, %r43;
	and.b64  	%rd21, %rd20, 64;
	add.s64 	%rd23, %rd18, %rd21;
	mul.rn.f64 	%fd93, %fd122, %fd122;
	and.b32  	%r44, %r53, 1;
	setp.eq.b32 	%p16, %r44, 1;
	selp.f64 	%fd94, 0dBDA8FF8320FD8164, 0d3DE5DB65F9785EBA, %p16;
	ld.global.nc.v2.f64 	{%fd95, %fd96}, [%rd23];
	fma.rn.f64 	%fd97, %fd94, %fd93, %fd95;
	fma.rn.f64 	%fd98, %fd97, %fd93, %fd96;
	ld.global.nc.v2.f64 	{%fd99, %fd100}, [%rd23+16];
	fma.rn.f64 	%fd101, %fd98, %fd93, %fd99;
	fma.rn.f64 	%fd102, %fd101, %fd93, %fd100;
	ld.global.nc.v2.f64 	{%fd103, %fd104}, [%rd23+32];
	fma.rn.f64 	%fd105, %fd102, %fd93, %fd103;
	fma.rn.f64 	%fd106, %fd105, %fd93, %fd104;
	fma.rn.f64 	%fd107, %fd106, %fd122, %fd122;
	fma.rn.f64 	%fd108, %fd106, %fd93, 0d3FF0000000000000;
	selp.f64 	%fd109, %fd108, %fd107, %p16;
	and.b32  	%r45, %r53, 2;
	setp.eq.s32 	%p17, %r45, 0;
	mov.f64 	%fd110, 0d0000000000000000;
	sub.f64 	%fd111, %fd110, %fd109;
	selp.f64 	%fd112, %fd109, %fd111, %p17;
	cvt.f64.f32 	%fd113, %f8;
	fma.rn.f64 	%fd114, %fd112, 0dC024000000000000, %fd113;
	cvt.f64.f32 	%fd115, %f7;
	add.f64 	%fd116, %fd114, %fd115;
	cvt.rn.f32.f64 	%f14, %fd116;
	st.global.f32 	[%rd2], %f14;
	add.s32 	%r49, %r49, 2;
	setp.lt.s32 	%p18, %r49, %r3;
	@%p18 bra 	$L__BB1_11;
$L__BB1_22:
	ret;

}
	// .globl	_Z20individual_evolutionPfS_iiii
.visible .entry _Z20individual_evolutionPfS_iiii(
	.param .u64 .ptr .align 1 _Z20individual_evolutionPfS_iiii_param_0,
	.param .u64 .ptr .align 1 _Z20individual_evolutionPfS_iiii_param_1,
	.param .u32 _Z20individual_evolutionPfS_iiii_param_2,
	.param .u32 _Z20individual_evolutionPfS_iiii_param_3,
	.param .u32 _Z20individual_evolutionPfS_iiii_param_4,
	.param .u32 _Z20individual_evolutionPfS_iiii_param_5
)
{
	.local .align 8 .b8 	__local_depot2[48];
	.reg .b64 	%SP;
	.reg .b64 	%SPL;
	.reg .pred 	%p<64>;
	.reg .b32 	%r<1178>;
	.reg .b64 	%rd<24>;

	mov.u64 	%SPL, __local_depot2;
	ld.param.u32 	%r532, [_Z20individual_evolutionPfS_iiii_param_5];
	mov.u32 	%r533, %ntid.x;
	mov.u32 	%r534, %ctaid.x;
	mov.u32 	%r535, %tid.x;
	mad.lo.s32 	%r1, %r533, %r534, %r535;
	setp.ge.s32 	%p1, %r1, %r532;
	@%p1 bra 	$L__BB2_116;
	add.u64 	%rd1, %SPL, 0;
	// begin inline asm
	mov.u64 	%rd10, %clock64;
	// end inline asm
	cvt.u32.u64 	%r536, %rd10;
	xor.b32  	%r537, %r536, -1429050551;
	mul.lo.s32 	%r538, %r537, 1099087573;
	{ .reg .b32 tmp; mov.b64 {tmp, %r539}, %rd10; }
	xor.b32  	%r540, %r539, -136515619;
	mul.lo.s32 	%r541, %r540, -1703105765;
	add.s32 	%r542, %r538, %r541;
	add.s32 	%r543, %r542, 6615241;
	add.s32 	%r544, %r538, 123456789;
	st.local.v2.u32 	[%rd1], {%r543, %r544};
	xor.b32  	%r545, %r538, 362436069;
	add.s32 	%r546, %r541, 521288629;
	st.local.v2.u32 	[%rd1+8], {%r545, %r546};
	xor.b32  	%r547, %r541, 88675123;
	add.s32 	%r548, %r538, 5783321;
	st.local.v2.u32 	[%rd1+16], {%r547, %r548};
	setp.eq.s32 	%p2, %r1, 0;
	@%p2 bra 	$L__BB2_116;
	cvt.s64.s32 	%rd23, %r1;
	mov.b32 	%r901, 0;
$L__BB2_3:
	mov.u64 	%rd3, %rd23;
	and.b64  	%rd4, %rd3, 3;
	setp.eq.s64 	%p3, %rd4, 0;
	@%p3 bra 	$L__BB2_115;
	mul.wide.u32 	%rd12, %r901, 3200;
	mov.u64 	%rd13, precalc_xorwow_matrix;
	add.s64 	%rd5, %rd13, %rd12;
	mov.b32 	%r914, 0;
	mov.u32 	%r915, %r914;
	mov.u32 	%r916, %r914;
	mov.u32 	%r917, %r914;
	mov.u32 	%r918, %r914;
	mov.u32 	%r907, %r914;
$L__BB2_5:
	mul.wide.u32 	%rd14, %r907, 4;
	add.s64 	%rd15, %rd1, %rd14;
	ld.local.u32 	%r9, [%rd15+4];
	shl.b32 	%r10, %r907, 5;
	mov.b32 	%r913, 0;
$L__BB2_6:
	.pragma "nounroll";
	shr.u32 	%r552, %r9, %r913;
	and.b32  	%r553, %r552, 1;
	setp.eq.b32 	%p4, %r553, 1;
	not.pred 	%p5, %p4;
	add.s32 	%r554, %r10, %r913;
	mul.lo.s32 	%r555, %r554, 5;
	mul.wide.u32 	%rd16, %r555, 4;
	add.s64 	%rd6, %rd5, %rd16;
	@%p5 bra 	$L__BB2_8;
	ld.global.u32 	%r556, [%rd6];
	xor.b32  	%r918, %r918, %r556;
	ld.global.u32 	%r557, [%rd6+4];
	xor.b32  	%r917, %r917, %r557;
	ld.global.u32 	%r558, [%rd6+8];
	xor.b32  	%r916, %r916, %r558;
	ld.global.u32 	%r559, [%rd6+12];
	xor.b32  	%r915, %r915, %r559;
	ld.global.u32 	%r560, [%rd6+16];
	xor.b32  	%r914, %r914, %r560;
$L__BB2_8:
	and.b32  	%r562, %r552, 2;
	setp.eq.s32 	%p6, %r562, 0;
	@%p6 bra 	$L__BB2_10;
	ld.global.u32 	%r563, [%rd6+20];
	xor.b32  	%r918, %r918, %r563;
	ld.global.u32 	%r564, [%rd6+24];
	xor.b32  	%r917, %r917, %r564;
	ld.global.u32 	%r565, [%rd6+28];
	xor.b32  	%r916, %r916, %r565;
	ld.global.u32 	%r566, [%rd6+32];
	xor.b32  	%r915, %r915, %r566;
	ld.global.u32 	%r567, [%rd6+36];
	xor.b32  	%r914, %r914, %r567;
$L__BB2_10:
	and.b32  	%r569, %r552, 4;
	setp.eq.s32 	%p7, %r569, 0;
	@%p7 bra 	$L__BB2_12;
	ld.global.u32 	%r570, [%rd6+40];
	xor.b32  	%r918, %r918, %r570;
	ld.global.u32 	%r571, [%rd6+44];
	xor.b32  	%r917, %r917, %r571;
	ld.global.u32 	%r572, [%rd6+48];
	xor.b32  	%r916, %r916, %r572;
	ld.global.u32 	%r573, [%rd6+52];
	xor.b32  	%r915, %r915, %r573;
	ld.global.u32 	%r574, [%rd6+56];
	xor.b32  	%r914, %r914, %r574;
$L__BB2_12:
	and.b32  	%r576, %r552, 8;
	setp.eq.s32 	%p8, %r576, 0;
	@%p8 bra 	$L__BB2_14;
	ld.global.u32 	%r577, [%rd6+60];
	xor.b32  	%r918, %r918, %r577;
	ld.global.u32 	%r578, [%rd6+64];
	xor.b32  	%r917, %r917, %r578;
	ld.global.u32 	%r579, [%rd6+68];
	xor.b32  	%r916, %r916, %r579;
	ld.global.u32 	%r580, [%rd6+72];
	xor.b32  	%r915, %r915, %r580;
	ld.global.u32 	%r581, [%rd6+76];
	xor.b32  	%r914, %r914, %r581;
$L__BB2_14:
	and.b32  	%r583, %r552, 16;
	setp.eq.s32 	%p9, %r583, 0;
	@%p9 bra 	$L__BB2_16;
	ld.global.u32 	%r584, [%rd6+80];
	xor.b32  	%r918, %r918, %r584;
	ld.global.u32 	%r585, [%rd6+84];
	xor.b32  	%r917, %r917, %r585;
	ld.global.u32 	%r586, [%rd6+88];
	xor.b32  	%r916, %r916, %r586;
	ld.global.u32 	%r587, [%rd6+92];
	xor.b32  	%r915, %r915, %r587;
	ld.global.u32 	%r588, [%rd6+96];
	xor.b32  	%r914, %r914, %r588;
$L__BB2_16:
	and.b32  	%r590, %r552, 32;
	setp.eq.s32 	%p10, %r590, 0;
	@%p10 bra 	$L__BB2_18;
	ld.global.u32 	%r591, [%rd6+100];
	xor.b32  	%r918, %r918, %r591;
	ld.global.u32 	%r592, [%rd6+104];
	xor.b32  	%r917, %r917, %r592;
	ld.global.u32 	%r593, [%rd6+108];
	xor.b32  	%r916, %r916, %r593;
	ld.global.u32 	%r594, [%rd6+112];
	xor.b32  	%r915, %r915, %r594;
	ld.global.u32 	%r595, [%rd6+116];
	xor.b32  	%r914, %r914, %r595;
$L__BB2_18:
	and.b32  	%r597, %r552, 64;
	setp.eq.s32 	%p11, %r597, 0;
	@%p11 bra 	$L__BB2_20;
	ld.global.u32 	%r598, [%rd6+120];
	xor.b32  	%r918, %r918, %r598;
	ld.global.u32 	%r599, [%rd6+124];
	xor.b32  	%r917, %r917, %r599;
	ld.global.u32 	%r600, [%rd6+128];
	xor.b32  	%r916, %r916, %r600;
	ld.global.u32 	%r601, [%rd6+132];
	xor.b32  	%r915, %r915, %r601;
	ld.global.u32 	%r602, [%rd6+136];
	xor.b32  	%r914, %r914, %r602;
$L__BB2_20:
	and.b32  	%r604, %r552, 128;
	setp.eq.s32 	%p12, %r604, 0;
	@%p12 bra 	$L__BB2_22;
	ld.global.u32 	%r605, [%rd6+140];
	xor.b32  	%r918, %r918, %r605;
	ld.global.u32 	%r606, [%rd6+144];
	xor.b32  	%r917, %r917, %r606;
	ld.global.u32 	%r607, [%rd6+148];
	xor.b32  	%r916, %r916, %r607;
	ld.global.u32 	%r608, [%rd6+152];
	xor.b32  	%r915, %r915, %r608;
	ld.global.u32 	%r609, [%rd6+156];
	xor.b32  	%r914, %r914, %r609;
$L__BB2_22:
	and.b32  	%r611, %r552, 256;
	setp.eq.s32 	%p13, %r611, 0;
	@%p13 bra 	$L__BB2_24;
	ld.global.u32 	%r612, [%rd6+160];
	xor.b32  	%r918, %r918, %r612;
	ld.global.u32 	%r613, [%rd6+164];
	xor.b32  	%r917, %r917, %r613;
	ld.global.u32 	%r614, [%rd6+168];
	xor.b32  	%r916, %r916, %r614;
	ld.global.u32 	%r615, [%rd6+172];
	xor.b32  	%r915, %r915, %r615;
	ld.global.u32 	%r616, [%rd6+176];
	xor.b32  	%r914, %r914, %r616;
$L__BB2_24:
	and.b32  	%r618, %r552, 512;
	setp.eq.s32 	%p14, %r618, 0;
	@%p14 bra 	$L__BB2_26;
	ld.global.u32 	%r619, [%rd6+180];
	xor.b32  	%r918, %r918, %r619;
	ld.global.u32 	%r620, [%rd6+184];
	xor.b32  	%r917, %r917, %r620;
	ld.global.u32 	%r621, [%rd6+188];
	xor.b32  	%r916, %r916, %r621;
	ld.global.u32 	%r622, [%rd6+192];
	xor.b32  	%r915, %r915, %r622;
	ld.global.u32 	%r623, [%rd6+196];
	xor.b32  	%r914, %r914, %r623;
$L__BB2_26:
	and.b32  	%r625, %r552, 1024;
	setp.eq.s32 	%p15, %r625, 0;
	@%p15 bra 	$L__BB2_28;
	ld.global.u32 	%r626, [%rd6+200];
	xor.b32  	%r918, %r918, %r626;
	ld.global.u32 	%r627, [%rd6+204];
	xor.b32  	%r917, %r917, %r627;
	ld.global.u32 	%r628, [%rd6+208];
	xor.b32  	%r916, %r916, %r628;
	ld.global.u32 	%r629, [%rd6+212];
	xor.b32  	%r915, %r915, %r629;
	ld.global.u32 	%r630, [%rd6+216];
	xor.b32  	%r914, %r914, %r630;
$L__BB2_28:
	and.b32  	%r632, %r552, 2048;
	setp.eq.s32 	%p16, %r632, 0;
	@%p16 bra 	$L__BB2_30;
	ld.global.u32 	%r633, [%rd6+220];
	xor.b32  	%r918, %r918, %r633;
	ld.global.u32 	%r634, [%rd6+224];
	xor.b32  	%r917, %r917, %r634;
	ld.global.u32 	%r635, [%rd6+228];
	xor.b32  	%r916, %r916, %r635;
	ld.global.u32 	%r636, [%rd6+232];
	xor.b32  	%r915, %r915, %r636;
	ld.global.u32 	%r637, [%rd6+236];
	xor.b32  	%r914, %r914, %r637;
$L__BB2_30:
	and.b32  	%r639, %r552, 4096;
	setp.eq.s32 	%p17, %r639, 0;
	@%p17 bra 	$L__BB2_32;
	ld.global.u32 	%r640, [%rd6+240];
	xor.b32  	%r918, %r918, %r640;
	ld.global.u32 	%r641, [%rd6+244];
	xor.b32  	%r917, %r917, %r641;
	ld.global.u32 	%r642, [%rd6+248];
	xor.b32  	%r916, %r916, %r642;
	ld.global.u32 	%r643, [%rd6+252];
	xor.b32  	%r915, %r915, %r643;
	ld.global.u32 	%r644, [%rd6+256];
	xor.b32  	%r914, %r914, %r644;
$L__BB2_32:
	and.b32  	%r646, %r552, 8192;
	setp.eq.s32 	%p18, %r646, 0;
	@%p18 bra 	$L__BB2_34;
	ld.global.u32 	%r647, [%rd6+260];
	xor.b32  	%r918, %r918, %r647;
	ld.global.u32 	%r648, [%rd6+264];
	xor.b32  	%r917, %r917, %r648;
	ld.global.u32 	%r649, [%rd6+268];
	xor.b32  	%r916, %r916, %r649;
	ld.global.u32 	%r650, [%rd6+272];
	xor.b32  	%r915, %r915, %r650;
	ld.global.u32 	%r651, [%rd6+276];
	xor.b32  	%r914, %r914, %r651;
$L__BB2_34:
	and.b32  	%r653, %r552, 16384;
	setp.eq.s32 	%p19, %r653, 0;
	@%p19 bra 	$L__BB2_36;
	ld.global.u32 	%r654, [%rd6+280];
	xor.b32  	%r918, %r918, %r654;
	ld.global.u32 	%r655, [%rd6+284];
	xor.b32  	%r917, %r917, %r655;
	ld.global.u32 	%r656, [%rd6+288];
	xor.b32  	%r916, %r916, %r656;
	ld.global.u32 	%r657, [%rd6+292];
	xor.b32  	%r915, %r915, %r657;
	ld.global.u32 	%r658, [%rd6+296];
	xor.b32  	%r914, %r914, %r658;
$L__BB2_36:
	and.b32  	%r660, %r552, 32768;
	setp.eq.s32 	%p20, %r660, 0;
	@%p20 bra 	$L__BB2_38;
	ld.global.u32 	%r661, [%rd6+300];
	xor.b32  	%r918, %r918, %r661;
	ld.global.u32 	%r662, [%rd6+304];
	xor.b32  	%r917, %r917, %r662;
	ld.global.u32 	%r663, [%rd6+308];
	xor.b32  	%r916, %r916, %r663;
	ld.global.u32 	%r664, [%rd6+312];
	xor.b32  	%r915, %r915, %r664;
	ld.global.u32 	%r665, [%rd6+316];
	xor.b32  	%r914, %r914, %r665;
$L__BB2_38:
	add.s32 	%r913, %r913, 16;
	setp.ne.s32 	%p21, %r913, 32;
	@%p21 bra 	$L__BB2_6;
	mad.lo.s32 	%r666, %r907, -31, %r10;
	add.s32 	%r907, %r666, 1;
	setp.ne.s32 	%p22, %r907, 5;
	@%p22 bra 	$L__BB2_5;
	st.local.u32 	[%rd1+4], %r918;
	st.local.v2.u32 	[%rd1+8], {%r917, %r916};
	st.local.v2.u32 	[%rd1+16], {%r915, %r914};
	setp.eq.s64 	%p23, %rd4, 1;
	@%p23 bra 	$L__BB2_115;
	mov.b32 	%r1006, 0;
	mov.u32 	%r1007, %r1006;
	mov.u32 	%r1008, %r1006;
	mov.u32 	%r1009, %r1006;
	mov.u32 	%r1010, %r1006;
	mov.u32 	%r999, %r1006;
$L__BB2_42:
	mul.wide.u32 	%rd17, %r999, 4;
	add.s64 	%rd18, %rd1, %rd17;
	ld.local.u32 	%r185, [%rd18+4];
	shl.b32 	%r186, %r999, 5;
	mov.b32 	%r1005, 0;
$L__BB2_43:
	.pragma "nounroll";
	shr.u32 	%r669, %r185, %r1005;
	and.b32  	%r670, %r669, 1;
	setp.eq.b32 	%p24, %r670, 1;
	not.pred 	%p25, %p24;
	add.s32 	%r671, %r186, %r1005;
	mul.lo.s32 	%r672, %r671, 5;
	mul.wide.u32 	%rd19, %r672, 4;
	add.s64 	%rd7, %rd5, %rd19;
	@%p25 bra 	$L__BB2_45;
	ld.global.u32 	%r673, [%rd7];
	xor.b32  	%r1010, %r1010, %r673;
	ld.global.u32 	%r674, [%rd7+4];
	xor.b32  	%r1009, %r1009, %r674;
	ld.global.u32 	%r675, [%rd7+8];
	xor.b32  	%r1008, %r1008, %r675;
	ld.global.u32 	%r676, [%rd7+12];
	xor.b32  	%r1007, %r1007, %r676;
	ld.global.u32 	%r677, [%rd7+16];
	xor.b32  	%r1006, %r1006, %r677;
$L__BB2_45:
	and.b32  	%r679, %r669, 2;
	setp.eq.s32 	%p26, %r679, 0;
	@%p26 bra 	$L__BB2_47;
	ld.global.u32 	%r680, [%rd7+20];
	xor.b32  	%r1010, %r1010, %r680;
	ld.global.u32 	%r681, [%rd7+24];
	xor.b32  	%r1009, %r1009, %r681;
	ld.global.u32 	%r682, [%rd7+28];
	xor.b32  	%r1008, %r1008, %r682;
	ld.global.u32 	%r683, [%rd7+32];
	xor.b32  	%r1007, %r1007, %r683;
	ld.global.u32 	%r684, [%rd7+36];
	xor.b32  	%r1006, %r1006, %r684;
$L__BB2_47:
	and.b32  	%r686, %r669, 4;
	setp.eq.s32 	%p27, %r686, 0;
	@%p27 bra 	$L__BB2_49;
	ld.global.u32 	%r687, [%rd7+40];
	xor.b32  	%r1010, %r1010, %r687;
	ld.global.u32 	%r688, [%rd7+44];
	xor.b32  	%r1009, %r1009, %r688;
	ld.global.u32 	%r689, [%rd7+48];
	xor.b32  	%r1008, %r1008, %r689;
	ld.global.u32 	%r690, [%rd7+52];
	xor.b32  	%r1007, %r1007, %r690;
	ld.global.u32 	%r691, [%rd7+56];
	xor.b32  	%r1006, %r1006, %r691;
$L__BB2_49:
	and.b32  	%r693, %r669, 8;
	setp.eq.s32 	%p28, %r693, 0;
	@%p28 bra 	$L__BB2_51;
	ld.global.u32 	%r694, [%rd7+60];
	xor.b32  	%r1010, %r1010, %r694;
	ld.global.u32 	%r695, [%rd7+64];
	xor.b32  	%r1009, %r1009, %r695;
	ld.global.u32 	%r696, [%rd7+68];
	xor.b32  	%r1008, %r1008, %r696;
	ld.global.u32 	%r697, [%rd7+72];
	xor.b32  	%r1007, %r1007, %r697;
	ld.global.u32 	%r698, [%rd7+76];
	xor.b32  	%r1006, %r1006, %r698;
$L__BB2_51:
	and.b32  	%r700, %r669, 16;
	setp.eq.s32 	%p29, %r700, 0;
	@%p29 bra 	$L__BB2_53;
	ld.global.u32 	%r701, [%rd7+80];
	xor.b32  	%r1010, %r1010, %r701;
	ld.global.u32 	%r702, [%rd7+84];
	xor.b32  	%r1009, %r1009, %r702;
	ld.global.u32 	%r703, [%rd7+88];
	xor.b32  	%r1008, %r1008, %r703;
	ld.global.u32 	%r704, [%rd7+92];
	xor.b32  	%r1007, %r1007, %r704;
	ld.global.u32 	%r705, [%rd7+96];
	xor.b32  	%r1006, %r1006, %r705;
$L__BB2_53:
	and.b32  	%r707, %r669, 32;
	setp.eq.s32 	%p30, %r707, 0;
	@%p30 bra 	$L__BB2_55;
	ld.global.u32 	%r708, [%rd7+100];
	xor.b32  	%r1010, %r1010, %r708;
	ld.global.u32 	%r709, [%rd7+104];
	xor.b32  	%r1009, %r1009, %r709;
	ld.global.u32 	%r710, [%rd7+108];
	xor.b32  	%r1008, %r1008, %r710;
	ld.global.u32 	%r711, [%rd7+112];
	xor.b32  	%r1007, %r1007, %r711;
	ld.global.u32 	%r712, [%rd7+116];
	xor.b32  	%r1006, %r1006, %r712;
$L__BB2_55:
	and.b32  	%r714, %r669, 64;
	setp.eq.s32 	%p31, %r714, 0;
	@%p31 bra 	$L__BB2_57;
	ld.global.u32 	%r715, [%rd7+120];
	xor.b32  	%r1010, %r1010, %r715;
	ld.global.u32 	%r716, [%rd7+124];
	xor.b32  	%r1009, %r1009, %r716;
	ld.global.u32 	%r717, [%rd7+128];
	xor.b32  	%r1008, %r1008, %r717;
	ld.global.u32 	%r718, [%rd7+132];
	xor.b32  	%r1007, %r1007, %r718;
	ld.global.u32 	%r719, [%rd7+136];
	xor.b32  	%r1006, %r1006, %r719;
$L__BB2_57:
	and.b32  	%r721, %r669, 128;
	setp.eq.s32 	%p32, %r721, 0;
	@%p32 bra 	$L__BB2_59;
	ld.global.u32 	%r722, [%rd7+140];
	xor.b32  	%r1010, %r1010, %r722;
	ld.global.u32 	%r723, [%rd7+144];
	xor.b32  	%r1009, %r1009, %r723;
	ld.global.u32 	%r724, [%rd7+148];
	xor.b32  	%r1008, %r1008, %r724;
	ld.global.u32 	%r725, [%rd7+152];
	xor.b32  	%r1007, %r1007, %r725;
	ld.global.u32 	%r726, [%rd7+156];
	xor.b32  	%r1006, %r1006, %r726;
$L__BB2_59:
	and.b32  	%r728, %r669, 256;
	setp.eq.s32 	%p33, %r728, 0;
	@%p33 bra 	$L__BB2_61;
	ld.global.u32 	%r729, [%rd7+160];
	xor.b32  	%r1010, %r1010, %r729;
	ld.global.u32 	%r730, [%rd7+164];
	xor.b32  	%r1009, %r1009, %r730;
	ld.global.u32 	%r731, [%rd7+168];
	xor.b32  	%r1008, %r1008, %r731;
	ld.global.u32 	%r732, [%rd7+172];
	xor.b32  	%r1007, %r1007, %r732;
	ld.global.u32 	%r733, [%rd7+176];
	xor.b32  	%r1006, %r1006, %r733;
$L__BB2_61:
	and.b32  	%r735, %r669, 512;
	setp.eq.s32 	%p34, %r735, 0;
	@%p34 bra 	$L__BB2_63;
	ld.global.u32 	%r736, [%rd7+180];
	xor.b32  	%r1010, %r1010, %r736;
	ld.global.u32 	%r737, [%rd7+184];
	xor.b32  	%r1009, %r1009, %r737;
	ld.global.u32 	%r738, [%rd7+188];
	xor.b32  	%r1008, %r1008, %r738;
	ld.global.u32 	%r739, [%rd7+192];
	xor.b32  	%r1007, %r1007, %r739;
	ld.global.u32 	%r740, [%rd7+196];
	xor.b32  	%r1006, %r1006, %r740;
$L__BB2_63:
	and.b32  	%r742, %r669, 1024;
	setp.eq.s32 	%p35, %r742, 0;
	@%p35 bra 	$L__BB2_65;
	ld.global.u32 	%r743, [%rd7+200];
	xor.b32  	%r1010, %r1010, %r743;
	ld.global.u32 	%r744, [%rd7+204];
	xor.b32  	%r1009, %r1009, %r744;
	ld.global.u32 	%r745, [%rd7+208];
	xor.b32  	%r1008, %r1008, %r745;
	ld.global.u32 	%r746, [%rd7+212];
	xor.b32  	%r1007, %r1007, %r746;
	ld.global.u32 	%r747, [%rd7+216];
	xor.b32  	%r1006, %r1006, %r747;
$L__BB2_65:
	and.b32  	%r749, %r669, 2048;
	setp.eq.s32 	%p36, %r749, 0;
	@%p36 bra 	$L__BB2_67;
	ld.global.u32 	%r750, [%rd7+220];
	xor.b32  	%r1010, %r1010, %r750;
	ld.global.u32 	%r751, [%rd7+224];
	xor.b32  	%r1009, %r1009, %r751;
	ld.global.u32 	%r752, [%rd7+228];
	xor.b32  	%r1008, %r1008, %r752;
	ld.global.u32 	%r753, [%rd7+232];
	xor.b32  	%r1007, %r1007, %r753;
	ld.global.u32 	%r754, [%rd7+236];
	xor.b32  	%r1006, %r1006, %r754;
$L__BB2_67:
	and.b32  	%r756, %r669, 4096;
	setp.eq.s32 	%p37, %r756, 0;
	@%p37 bra 	$L__BB2_69;
	ld.global.u32 	%r757, [%rd7+240];
	xor.b32  	%r1010, %r1010, %r757;
	ld.global.u32 	%r758, [%rd7+244];
	xor.b32  	%r1009, %r1009, %r758;
	ld.global.u32 	%r759, [%rd7+248];
	xor.b32  	%r1008, %r1008, %r759;
	ld.global.u32 	%r760, [%rd7+252];
	xor.b32  	%r1007, %r1007, %r760;
	ld.global.u32 	%r761, [%rd7+256];
	xor.b32  	%r1006, %r1006, %r761;
$L__BB2_69:
	and.b32  	%r763, %r669, 8192;
	setp.eq.s32 	%p38, %r763, 0;
	@%p38 bra 	$L__BB2_71;
	ld.global.u32 	%r764, [%rd7+260];
	xor.b32  	%r1010, %r1010, %r764;
	ld.global.u32 	%r765, [%rd7+264];
	xor.b32  	%r1009, %r1009, %r765;
	ld.global.u32 	%r766, [%rd7+268];
	xor.b32  	%r1008, %r1008, %r766;
	ld.global.u32 	%r767, [%rd7+272];
	xor.b32  	%r1007, %r1007, %r767;
	ld.global.u32 	%r768, [%rd7+276];
	xor.b32  	%r1006, %r1006, %r768;
$L__BB2_71:
	and.b32  	%r770, %r669, 16384;
	setp.eq.s32 	%p39, %r770, 0;
	@%p39 bra 	$L__BB2_73;
	ld.global.u32 	%r771, [%rd7+280];
	xor.b32  	%r1010, %r1010, %r771;
	ld.global.u32 	%r772, [%rd7+284];
	xor.b32  	%r1009, %r1009, %r772;
	ld.global.u32 	%r773, [%rd7+288];
	xor.b32  	%r1008, %r1008, %r773;
	ld.global.u32 	%r774, [%rd7+292];
	xor.b32  	%r1007, %r1007, %r774;
	ld.global.u32 	%r775, [%rd7+296];
	xor.b32  	%r1006, %r1006, %r775;
$L__BB2_73:
	and.b32  	%r777, %r669, 32768;
	setp.eq.s32 	%p40, %r777, 0;
	@%p40 bra 	$L__BB2_75;
	ld.global.u32 	%r778, [%rd7+300];
	xor.b32  	%r1010, %r1010, %r778;
	ld.global.u32 	%r779, [%rd7+304];
	xor.b32  	%r1009, %r1009, %r779;
	ld.global.u32 	%r780, [%rd7+308];
	xor.b32  	%r1008, %r1008, %r780;
	ld.global.u32 	%r781, [%rd7+312];
	xor.b32  	%r1007, %r1007, %r781;
	ld.global.u32 	%r782, [%rd7+316];
	xor.b32  	%r1006, %r1006, %r782;
$L__BB2_75:
	add.s32 	%r1005, %r1005, 16;
	setp.ne.s32 	%p41, %r1005, 32;
	@%p41 bra 	$L__BB2_43;
	mad.lo.s32 	%r783, %r999, -31, %r186;
	add.s32 	%r999, %r783, 1;
	setp.ne.s32 	%p42, %r999, 5;
	@%p42 bra 	$L__BB2_42;
	st.local.u32 	[%rd1+4], %r1010;
	st.local.v2.u32 	[%rd1+8], {%r1009, %r1008};
	st.local.v2.u32 	[%rd1+16], {%r1007, %r1006};
	setp.ne.s64 	%p43, %rd4, 3;
	@%p43 bra 	$L__BB2_115;
	mov.b32 	%r1098, 0;
	mov.u32 	%r1099, %r1098;
	mov.u32 	%r1100, %r1098;
	mov.u32 	%r1101, %r1098;
	mov.u32 	%r1102, %r1098;
	mov.u32 	%r1091, %r1098;
$L__BB2_79:
	mul.wide.u32 	%rd20, %r1091, 4;
	add.s64 	%rd21, %rd1, %rd20;
	ld.local.u32 	%r361, [%rd21+4];
	shl.b32 	%r362, %r1091, 5;
	mov.b32 	%r1097, 0;
$L__BB2_80:
	.pragma "nounroll";
	shr.u32 	%r786, %r361, %r1097;
	and.b32  	%r787, %r786, 1;
	setp.eq.b32 	%p44, %r787, 1;
	not.pred 	%p45, %p44;
	add.s32 	%r788, %r362, %r1097;
	mul.lo.s32 	%r789, %r788, 5;
	mul.wide.u32 	%rd22, %r789, 4;
	add.s64 	%rd8, %rd5, %rd22;
	@%p45 bra 	$L__BB2_82;
	ld.global.u32 	%r790, [%rd8];
	xor.b32  	%r1102, %r1102, %r790;
	ld.global.u32 	%r791, [%rd8+4];
	xor.b32  	%r1101, %r1101, %r791;
	ld.global.u32 	%r792, [%rd8+8];
	xor.b32  	%r1100, %r1100, %r792;
	ld.global.u32 	%r793, [%rd8+12];
	xor.b32  	%r1099, %r1099, %r793;
	ld.global.u32 	%r794, [%rd8+16];
	xor.b32  	%r1098, %r1098, %r794;
$L__BB2_82:
	and.b32  	%r796, %r786, 2;
	setp.eq.s32 	%p46, %r796, 0;
	@%p46 bra 	$L__BB2_84;
	ld.global.u32 	%r797, [%rd8+20];
	xor.b32  	%r1102, %r1102, %r797;
	ld.global.u32 	%r798, [%rd8+24];
	xor.b32  	%r1101, %r1101, %r798;
	ld.global.u32 	%r799, [%rd8+28];
	xor.b32  	%r1100, %r1100, %r799;
	ld.global.u32 	%r800, [%rd8+32];
	xor.b32  	%r1099, %r1099, %r800;
	ld.global.u32 	%r801, [%rd8+36];
	xor.b32  	%r1098, %r1098, %r801;
$L__BB2_84:
	and.b32  	%r803, %r786, 4;
	setp.eq.s32 	%p47, %r803, 0;
	@%p47 bra 	$L__BB2_86;
	ld.global.u32 	%r804, [%rd8+40];
	xor.b32  	%r1102, %r1102, %r804;
	ld.global.u32 	%r805, [%rd8+44];
	xor.b32  	%r1101, %r1101, %r805;
	ld.global.u32 	%r806, [%rd8+48];
	xor.b32  	%r1100, %r1100, %r806;
	ld.global.u32 	%r807, [%rd8+52];
	xor.b32  	%r1099, %r1099, %r807;
	ld.global.u32 	%r808, [%rd8+56];
	xor.b32  	%r1098, %r1098, %r808;
$L__BB2_86:
	and.b32  	%r810, %r786, 8;
	setp.eq.s32 	%p48, %r810, 0;
	@%p48 bra 	$L__BB2_88;
	ld.global.u32 	%r811, [%rd8+60];
	xor.b32  	%r1102, %r1102, %r811;
	ld.global.u32 	%r812, [%rd8+64];
	xor.b32  	%r1101, %r1101, %r812;
	ld.global.u32 	%r813, [%rd8+68];
	xor.b32  	%r1100, %r1100, %r813;
	ld.global.u32 	%r814, [%rd8+72];
	xor.b32  	%r1099, %r1099, %r814;
	ld.global.u32 	%r815, [%rd8+76];
	xor.b32  	%r1098, %r1098, %r815;
$L__BB2_88:
	and.b32  	%r817, %r786, 16;
	setp.eq.s32 	%p49, %r817, 0;
	@%p49 bra 	$L__BB2_90;
	ld.global.u32 	%r818, [%rd8+80];
	xor.b32  	%r1102, %r1102, %r818;
	ld.global.u32 	%r819, [%rd8+84];
	xor.b32  	%r1101, %r1101, %r819;
	ld.global.u32 	%r820, [%rd8+88];
	xor.b32  	%r1100, %r1100, %r820;
	ld.global.u32 	%r821, [%rd8+92];
	xor.b32  	%r1099, %r1099, %r821;
	ld.global.u32 	%r822, [%rd8+96];
	xor.b32  	%r1098, %r1098, %r822;
$L__BB2_90:
	and.b32  	%r824, %r786, 32;
	setp.eq.s32 	%p50, %r824, 0;
	@%p50 bra 	$L__BB2_92;
	ld.global.u32 	%r825, [%rd8+100];
	xor.b32  	%r1102, %r1102, %r825;
	ld.global.u32 	%r826, [%rd8+104];
	xor.b32  	%r1101, %r1101, %r826;
	ld.global.u32 	%r827, [%rd8+108];
	xor.b32  	%r1100, %r1100, %r827;
	ld.global.u32 	%r828, [%rd8+112];
	xor.b32  	%r1099, %r1099, %r828;
	ld.global.u32 	%r829, [%rd8+116];
	xor.b32  	%r1098, %r1098, %r829;
$L__BB2_92:
	and.b32  	%r831, %r786, 64;
	setp.eq.s32 	%p51, %r831, 0;
	@%p51 bra 	$L__BB2_94;
	ld.global.u32 	%r832, [%rd8+120];
	xor.b32  	%r1102, %r1102, %r832;
	ld.global.u32 	%r833, [%rd8+124];
	xor.b32  	%r1101, %r1101, %r833;
	ld.global.u32 	%r834, [%rd8+128];
	xor.b32  	%r1100, %r1100, %r834;
	ld.global.u32 	%r835, [%rd8+132];
	xor.b32  	%r1099, %r1099, %r835;
	ld.global.u32 	%r836, [%rd8+136];
	xor.b32  	%r1098, %r1098, %r836;
$L__BB2_94:
	and.b32  	%r838, %r786, 128;
	setp.eq.s32 	%p52, %r838, 0;
	@%p52 bra 	$L__BB2_96;
	ld.global.u32 	%r839, [%rd8+140];
	xor.b32  	%r1102, %r1102, %r839;
	ld.global.u32 	%r840, [%rd8+144];
	xor.b32  	%r1101, %r1101, %r840;
	ld.global.u32 	%r841, [%rd8+148];
	xor.b32  	%r1100, %r1100, %r841;
	ld.global.u32 	%r842, [%rd8+152];
	xor.b32  	%r1099, %r1099, %r842;
	ld.global.u32 	%r843, [%rd8+156];
	xor.b32  	%r1098, %r1098, %r843;
$L__BB2_96:
	and.b32  	%r845, %r786, 256;
	setp.eq.s32 	%p53, %r845, 0;
	@%p53 bra 	$L__BB2_98;
	ld.global.u32 	%r846, [%rd8+160];
	xor.b32  	%r1102, %r1102, %r846;
	ld.global.u32 	%r847, [%rd8+164];
	xor.b32  	%r1101, %r1101, %r847;
	ld.global.u32 	%r848, [%rd8+168];
	xor.b32  	%r1100, %r1100, %r848;
	ld.global.u32 	%r849, [%rd8+172];
	xor.b32  	%r1099, %r1099, %r849;
	ld.global.u32 	%r850, [%rd8+176];
	xor.b32  	%r1098, %r1098, %r850;
$L__BB2_98:
	and.b32  	%r852, %r786, 512;
	setp.eq.s32 	%p54, %r852, 0;
	@%p54 bra 	$L__BB2_100;
	ld.global.u32 	%r853, [%rd8+180];
	xor.b32  	%r1102, %r1102, %r853;
	ld.global.u32 	%r854, [%rd8+184];
	xor.b32  	%r1101, %r1101, %r854;
	ld.global.u32 	%r855, [%rd8+188];
	xor.b32  	%r1100, %r1100, %r855;
	ld.global.u32 	%r856, [%rd8+192];
	xor.b32  	%r1099, %r1099, %r856;
	ld.global.u32 	%r857, [%rd8+196];
	xor.b32  	%r1098, %r1098, %r857;
$L__BB2_100:
	and.b32  	%r859, %r786, 1024;
	setp.eq.s32 	%p55, %r859, 0;
	@%p55 bra 	$L__BB2_102;
	ld.global.u32 	%r860, [%rd8+200];
	xor.b32  	%r1102, %r1102, %r860;
	ld.global.u32 	%r861, [%rd8+204];
	xor.b32  	%r1101, %r1101, %r861;
	ld.global.u32 	%r862, [%rd8+208];
	xor.b32  	%r1100, %r1100, %r862;
	ld.global.u32 	%r863, [%rd8+212];
	xor.b32  	%r1099, %r1099, %r863;
	ld.global.u32 	%r864, [%rd8+216];
	xor.b32  	%r1098, %r1098, %r864;
$L__BB2_102:
	and.b32  	%r866, %r786, 2048;
	setp.eq.s32 	%p56, %r866, 0;
	@%p56 bra 	$L__BB2_104;
	ld.global.u32 	%r867, [%rd8+220];
	xor.b32  	%r1102, %r1102, %r867;
	ld.global.u32 	%r868, [%rd8+224];
	xor.b32  	%r1101, %r1101, %r868;
	ld.global.u32 	%r869, [%rd8+228];
	xor.b32  	%r1100, %r1100, %r869;
	ld.global.u32 	%r870, [%rd8+232];
	xor.b32  	%r1099, %r1099, %r870;
	ld.global.u32 	%r871, [%rd8+236];
	xor.b32  	%r1098, %r1098, %r871;
$L__BB2_104:
	and.b32  	%r873, %r786, 4096;
	setp.eq.s32 	%p57, %r873, 0;
	@%p57 bra 	$L__BB2_106;
	ld.global.u32 	%r874, [%rd8+240];
	xor.b32  	%r1102, %r1102, %r874;
	ld.global.u32 	%r875, [%rd8+244];
	xor.b32  	%r1101, %r1101, %r875;
	ld.global.u32 	%r876, [%rd8+248];
	xor.b32  	%r1100, %r1100, %r876;
	ld.global.u32 	%r877, [%rd8+252];
	xor.b32  	%r1099, %r1099, %r877;
	ld.global.u32 	%r878, [%rd8+256];
	xor.b32  	%r1098, %r1098, %r878;
$L__BB2_106:
	and.b32  	%r880, %r786, 8192;
	setp.eq.s32 	%p58, %r880, 0;
	@%p58 bra 	$L__BB2_108;
	ld.global.u32 	%r881, [%rd8+260];
	xor.b32  	%r1102, %r1102, %r881;
	ld.global.u32 	%r882, [%rd8+264];
	xor.b32  	%r1101, %r1101, %r882;
	ld.global.u32 	%r883, [%rd8+268];
	xor.b32  	%r1100, %r1100, %r883;
	ld.global.u32 	%r884, [%rd8+272];
	xor.b32  	%r1099, %r1099, %r884;
	ld.global.u32 	%r885, [%rd8+276];
	xor.b32  	%r1098, %r1098, %r885;
$L__BB2_108:
	and.b32  	%r887, %r786, 16384;
	setp.eq.s32 	%p59, %r887, 0;
	@%p59 bra 	$L__BB2_110;
	ld.global.u32 	%r888, [%rd8+280];
	xor.b32  	%r1102, %r1102, %r888;
	ld.global.u32 	%r889, [%rd8+284];
	xor.b32  	%r1101, %r1101, %r889;
	ld.global.u32 	%r890, [%rd8+288];
	xor.b32  	%r1100, %r1100, %r890;
	ld.global.u32 	%r891, [%rd8+292];
	xor.b32  	%r1099, %r1099, %r891;
	ld.global.u32 	%r892, [%rd8+296];
	xor.b32  	%r1098, %r1098, %r892;
$L__BB2_110:
	and.b32  	%r894, %r786, 32768;
	setp.eq.s32 	%p60, %r894, 0;
	@%p60 bra 	$L__BB2_112;
	ld.global.u32 	%r895, [%rd8+300];
	xor.b32  	%r1102, %r1102, %r895;
	ld.global.u32 	%r896, [%rd8+304];
	xor.b32  	%r1101, %r1101, %r896;
	ld.global.u32 	%r897, [%rd8+308];
	xor.b32  	%r1100, %r1100, %r897;
	ld.global.u32 	%r898, [%rd8+312];
	xor.b32  	%r1099, %r1099, %r898;
	ld.global.u32 	%r899, [%rd8+316];
	xor.b32  	%r1098, %r1098, %r899;
$L__BB2_112:
	add.s32 	%r1097, %r1097, 16;
	setp.ne.s32 	%p61, %r1097, 32;
	@%p61 bra 	$L__BB2_80;
	mad.lo.s32 	%r900, %r1091, -31, %r362;
	add.s32 	%r1091, %r900, 1;
	setp.ne.s32 	%p62, %r1091, 5;
	@%p62 bra 	$L__BB2_79;
	st.local.u32 	[%rd1+4], %r1102;
	st.local.v2.u32 	[%rd1+8], {%r1101, %r1100};
	st.local.v2.u32 	[%rd1+16], {%r1099, %r1098};
$L__BB2_115:
	shr.u64 	%rd23, %rd3, 2;
	add.s32 	%r901, %r901, 1;
	setp.gt.u64 	%p63, %rd3, 3;
	@%p63 bra 	$L__BB2_3;
$L__BB2_116:
	ret;

}
.func  (.param .align 16 .b8 func_retval0[16]) __internal_trig_reduction_slowpathd(
	.param .b64 __internal_trig_reduction_slowpathd_param_0
)
{
	.local .align 8 .b8 	__local_depot3[40];
	.reg .b64 	%SP;
	.reg .b64 	%SPL;
	.reg .pred 	%p<10>;
	.reg .b32 	%r<47>;
	.reg .b64 	%rd<74>;
	.reg .b64 	%fd<5>;

	mov.u64 	%SPL, __local_depot3;
	ld.param.f64 	%fd4, [__internal_trig_reduction_slowpathd_param_0];
	add.u64 	%rd1, %SPL, 0;
	{
	.reg .b32 %temp; 
	mov.b64 	{%temp, %r1}, %fd4;
	}
	shr.u32 	%r2, %r1, 20;
	and.b32  	%r3, %r2, 2047;
	setp.eq.s32 	%p1, %r3, 2047;
	mov.b32 	%r46, 0;
	@%p1 bra 	$L__BB3_9;
	add.s32 	%r20, %r3, -1024;
	mov.b64 	%rd20, %fd4;
	shl.b64 	%rd2, %rd20, 11;
	shr.u32 	%r4, %r20, 6;
	sub.s32 	%r45, 15, %r4;
	sub.s32 	%r21, 19, %r4;
	setp.lt.u32 	%p2, %r20, 128;
	selp.b32 	%r6, 18, %r21, %p2;
	setp.ge.s32 	%p3, %r45, %r6;
	mov.b64 	%rd70, 0;
	@%p3 bra 	$L__BB3_4;
	add.s32 	%r23, %r6, %r4;
	neg.s32 	%r43, %r23;
	or.b64  	%rd3, %rd2, -9223372036854775808;
	mov.b64 	%rd70, 0;
	mov.b32 	%r42, 0;
	mov.u64 	%rd25, __cudart_i2opi_d;
	mov.u32 	%r44, %r45;
$L__BB3_3:
	.pragma "nounroll";
	mul.wide.s32 	%rd22, %r42, 8;
	add.s64 	%rd23, %rd1, %rd22;
	mul.wide.s32 	%rd24, %r44, 8;
	add.s64 	%rd26, %rd25, %rd24;
	ld.global.nc.u64 	%rd27, [%rd26];
	{
	.reg .u32 %r0, %r1, %r2, %r3, %alo, %ahi, %blo, %bhi, %clo, %chi;
	mov.b64 	{%alo,%ahi}, %rd27;
	mov.b64 	{%blo,%bhi}, %rd3;
	mov.b64 	{%clo,%chi}, %rd70;
	mad.lo.cc.u32 	%r0, %alo, %blo, %clo;
	madc.hi.cc.u32 	%r1, %alo, %blo, %chi;
	madc.hi.u32 	%r2, %alo, %bhi, 0;
	mad.lo.cc.u32 	%r1, %alo, %bhi, %r1;
	madc.hi.cc.u32 	%r2, %ahi, %blo, %r2;
	madc.hi.u32 	%r3, %ahi, %bhi, 0;
	mad.lo.cc.u32 	%r1, %ahi, %blo, %r1;
	madc.lo.cc.u32 	%r2, %ahi, %bhi, %r2;
	addc.u32 	%r3, %r3, 0;
	mov.b64 	%rd28, {%r0,%r1};
	mov.b64 	%rd70, {%r2,%r3};
	}
	st.local.u64 	[%rd23], %rd28;
	add.s32 	%r44, %r44, 1;
	add.s32 	%r43, %r43, 1;
	add.s32 	%r42, %r42, 1;
	setp.ne.s32 	%p4, %r43, -15;
	mov.u32 	%r45, %r6;
	@%p4 bra 	$L__BB3_3;
$L__BB3_4:
	cvt.s64.s32 	%rd29, %r45;
	cvt.u64.u32 	%rd30, %r4;
	add.s64 	%rd31, %rd30, %rd29;
	shl.b64 	%rd32, %rd31, 3;
	add.s64 	%rd33, %rd1, %rd32;
	st.local.u64 	[%rd33+-120], %rd70;
	and.b32  	%r15, %r2, 63;
	ld.local.u64 	%rd72, [%rd1+16];
	ld.local.u64 	%rd71, [%rd1+24];
	setp.eq.s32 	%p5, %r15, 0;
	@%p5 bra 	$L__BB3_6;
	shl.b64 	%rd34, %rd71, %r15;
	shr.u64 	%rd35, %rd72, 1;
	xor.b32  	%r24, %r15, 63;
	shr.u64 	%rd36, %rd35, %r24;
	or.b64  	%rd71, %rd34, %rd36;
	ld.local.u64 	%rd37, [%rd1+8];
	shl.b64 	%rd38, %rd72, %r15;
	shr.u64 	%rd39, %rd37, 1;
	shr.u64 	%rd40, %rd39, %r24;
	or.b64  	%rd72, %rd38, %rd40;
$L__BB3_6:
	and.b32  	%r25, %r1, -2147483648;
	shr.u64 	%rd41, %rd71, 62;
	cvt.u32.u64 	%r26, %rd41;
	mov.b64 	{%r27, %r28}, %rd71;
	mov.b64 	{%r29, %r30}, %rd72;
	shf.l.wrap.b32 	%r31, %r30, %r27, 2;
	shf.l.wrap.b32 	%r32, %r27, %r28, 2;
	mov.b64 	%rd42, {%r31, %r32};
	shl.b64 	%rd43, %rd72, 2;
	shr.u64 	%rd44, %rd42, 63;
	cvt.u32.u64 	%r33, %rd44;
	add.s32 	%r34, %r33, %r26;
	setp.eq.s32 	%p6, %r25, 0;
	neg.s32 	%r35, %r34;
	selp.b32 	%r46, %r34, %r35, %p6;
	setp.gt.s64 	%p7, %rd42, -1;
	mov.b64 	%rd45, 0;
	{
	.reg .u32 %r0, %r1, %r2, %r3, %a0, %a1, %a2, %a3, %b0, %b1, %b2, %b3;
	mov.b64 	{%a0,%a1}, %rd45;
	mov.b64 	{%a2,%a3}, %rd45;
	mov.b64 	{%b0,%b1}, %rd43;
	mov.b64 	{%b2,%b3}, %rd42;
	sub.cc.u32 	%r0, %a0, %b0;
	subc.cc.u32 	%r1, %a1, %b1;
	subc.cc.u32 	%r2, %a2, %b2;
	subc.u32 	%r3, %a3, %b3;
	mov.b64 	%rd46, {%r0,%r1};
	mov.b64 	%rd47, {%r2,%r3};
	}
	xor.b32  	%r36, %r25, -2147483648;
	selp.b64 	%rd73, %rd42, %rd47, %p7;
	selp.b64 	%rd14, %rd43, %rd46, %p7;
	selp.b32 	%r17, %r25, %r36, %p7;
	clz.b64 	%r37, %rd73;
	cvt.u64.u32 	%rd15, %r37;
	setp.eq.s32 	%p8, %r37, 0;
	@%p8 bra 	$L__BB3_8;
	cvt.u32.u64 	%r38, %rd15;
	and.b32  	%r39, %r38, 63;
	shl.b64 	%rd48, %rd73, %r39;
	shr.u64 	%rd49, %rd14, 1;
	not.b32 	%r40, %r38;
	and.b32  	%r41, %r40, 63;
	shr.u64 	%rd50, %rd49, %r41;
	or.b64  	%rd73, %rd48, %rd50;
$L__BB3_8:
	mov.b64 	%rd51, -3958705157555305931;
	{
	.reg .u32 %r0, %r1, %r2, %r3, %alo, %ahi, %blo, %bhi;
	mov.b64 	{%alo,%ahi}, %rd73;
	mov.b64 	{%blo,%bhi}, %rd51;
	mul.lo.u32 	%r0, %alo, %blo;
	mul.hi.u32 	%r1, %alo, %blo;
	mad.lo.cc.u32 	%r1, %alo, %bhi, %r1;
	madc.hi.u32 	%r2, %alo, %bhi, 0;
	mad.lo.cc.u32 	%r1, %ahi, %blo, %r1;
	madc.hi.cc.u32 	%r2, %ahi, %blo, %r2;
	madc.hi.u32 	%r3, %ahi, %bhi, 0;
	mad.lo.cc.u32 	%r2, %ahi, %bhi, %r2;
	addc.u32 	%r3, %r3, 0;
	mov.b64 	%rd52, {%r0,%r1};
	mov.b64 	%rd53, {%r2,%r3};
	}
	setp.gt.s64 	%p9, %rd53, 0;
	{
	.reg .u32 %r0, %r1, %r2, %r3, %a0, %a1, %a2, %a3, %b0, %b1, %b2, %b3;
	mov.b64 	{%a0,%a1}, %rd52;
	mov.b64 	{%a2,%a3}, %rd53;
	mov.b64 	{%b0,%b1}, %rd52;
	mov.b64 	{%b2,%b3}, %rd53;
	add.cc.u32 	%r0, %a0, %b0;
	addc.cc.u32 	%r1, %a1, %b1;
	addc.cc.u32 	%r2, %a2, %b2;
	addc.u32 	%r3, %a3, %b3;
	mov.b64 	%rd54, {%r0,%r1};
	mov.b64 	%rd55, {%r2,%r3};
	}
	selp.b64 	%rd56, %rd55, %rd53, %p9;
	selp.s64 	%rd57, -1, 0, %p9;
	sub.s64 	%rd58, %rd57, %rd15;
	cvt.u64.u32 	%rd59, %r17;
	shl.b64 	%rd60, %rd59, 32;
	add.s64 	%rd61, %rd56, 1;
	shr.u64 	%rd62, %rd61, 10;
	add.s64 	%rd63, %rd62, 1;
	shr.u64 	%rd64, %rd63, 1;
	shl.b64 	%rd65, %rd58, 52;
	add.s64 	%rd66, %rd65, %rd64;
	add.s64 	%rd67, %rd66, 4602678819172646912;
	or.b64  	%rd68, %rd67, %rd60;
	mov.b64 	%fd4, %rd68;
$L__BB3_9:
	st.param.f64 	[func_retval0], %fd4;
	st.param.b32 	[func_retval0+8], %r46;
	ret;

}


// ===== COMPILED SASS (sm_100) =====

	.target	sm_100

	.elftype	@"ET_EXEC"


//--------------------- .note.nv.tkinfo           --------------------------
	.section	.note.nv.tkinfo,"",@"SHT_NOTE"
	.sectionflags	@"SHF_NOTE_NV_TKINFO"
	.tkinfo
        /*0018*/ 	.word	0x00000002
        /*0030*/ 	.string	""
        /*0030*/ 	.string	"ptxas"
        /*0030*/ 	.string	"Cuda compilation tools, release 13.0, V13.0.88"
        /*0030*/ 	.string	"Build cuda_13.0.r13.0/compiler.36424714_0"
        /*0030*/ 	.string	"-arch sm_100 -m 64 "



//--------------------- .note.nv.cuinfo           --------------------------
	.section	.note.nv.cuinfo,"",@"SHT_NOTE"
	.sectionflags	@"SHF_NOTE_NV_CUINFO"
        /*0018*/ 	.short	0x0002
        /*001a*/ 	.short	0x0064
        /*001c*/ 	.short	0x0082
	.zero		2


//--------------------- .nv.info                  --------------------------
	.section	.nv.info,"",@"SHT_CUDA_INFO"
	.align	4


	//----- nvinfo : EIATTR_REGCOUNT
	.align		4
        /*0000*/ 	.byte	0x04, 0x2f
        /*0002*/ 	.short	(.L_12 - .L_11)
	.align		4
.L_11:
        /*0004*/ 	.word	index@(_Z14initialize_popPfi)
        /*0008*/ 	.word	0x0000001f


	//----- nvinfo : EIATTR_FRAME_SIZE
	.align		4
.L_12:
        /*000c*/ 	.byte	0x04, 0x11
        /*000e*/ 	.short	(.L_14 - .L_13)
	.align		4
.L_13:
        /*0010*/ 	.word	index@(_Z14initialize_popPfi)
        /*0014*/ 	.word	0x00000030


	//----- nvinfo : EIATTR_REGCOUNT
	.align		4
.L_14:
        /*0018*/ 	.byte	0x04, 0x2f
        /*001a*/ 	.short	(.L_16 - .L_15)
	.align		4
.L_15:
        /*001c*/ 	.word	index@(_Z17calculate_fitnessPKfPfii)
        /*0020*/ 	.word	0x00000020


	//----- nvinfo : EIATTR_FRAME_SIZE
	.align		4
.L_16:
        /*0024*/ 	.byte	0x04, 0x11
        /*0026*/ 	.short	(.L_18 - .L_17)
	.align		4
.L_17:
        /*0028*/ 	.word	index@($_Z17calculate_fitnessPKfPfii$__internal_trig_reduction_slowpathd)
        /*002c*/ 	.word	0x00000028


	//----- nvinfo : EIATTR_FRAME_SIZE
	.align		4
.L_18:
        /*0030*/ 	.byte	0x04, 0x11
        /*0032*/ 	.short	(.L_20 - .L_19)
	.align		4
.L_19:
        /*0034*/ 	.word	index@(_Z17calculate_fitnessPKfPfii)
        /*0038*/ 	.word	0x00000028


	//----- nvinfo : EIATTR_REGCOUNT
	.align		4
.L_20:
        /*003c*/ 	.byte	0x04, 0x2f
        /*003e*/ 	.short	(.L_22 - .L_21)
	.align		4
.L_21:
        /*0040*/ 	.word	index@(_Z20individual_evolutionPfS_iiii)
        /*0044*/ 	.word	0x00000020


	//----- nvinfo : EIATTR_FRAME_SIZE
	.align		4
.L_22:
        /*0048*/ 	.byte	0x04, 0x11
        /*004a*/ 	.short	(.L_24 - .L_23)
	.align		4
.L_23:
        /*004c*/ 	.word	index@(_Z20individual_evolutionPfS_iiii)
        /*0050*/ 	.word	0x00000030


	//----- nvinfo : EIATTR_MIN_STACK_SIZE
	.align		4
.L_24:
        /*0054*/ 	.byte	0x04, 0x12
        /*0056*/ 	.short	(.L_26 - .L_25)
	.align		4
.L_25:
        /*0058*/ 	.word	index@(_Z20individual_evolutionPfS_iiii)
        /*005c*/ 	.word	0x00000030


	//----- nvinfo : EIATTR_MIN_STACK_SIZE
	.align		4
.L_26:
        /*0060*/ 	.byte	0x04, 0x12
        /*0062*/ 	.short	(.L_28 - .L_27)
	.align		4
.L_27:
        /*0064*/ 	.word	index@(_Z17calculate_fitnessPKfPfii)
        /*0068*/ 	.word	0x00000028


	//----- nvinfo : EIATTR_MIN_STACK_SIZE
	.align		4
.L_28:
        /*006c*/ 	.byte	0x04, 0x12
        /*006e*/ 	.short	(.L_30 - .L_29)
	.align		4
.L_29:
        /*0070*/ 	.word	index@(_Z14initialize_popPfi)
        /*0074*/ 	.word	0x00000030
.L_30:


//--------------------- .nv.compat                --------------------------
	.section	.nv.compat,"",@"SHT_CUDA_COMPAT_INFO"
	.align	4
        /*0000*/ 	.byte	0x02, 0x09, 0x00, 0x00, 0x02, 0x02, 0x01, 0x00, 0x02, 0x05, 0x05, 0x00, 0x03, 0x07, 0x01, 0x01
        /*0010*/ 	.byte	0x02, 0x03, 0x00, 0x00, 0x02, 0x06, 0x01, 0x00, 0x04, 0x0b, 0x08, 0x00, 0x01, 0x00, 0x00, 0x00
        /*0020*/ 	.byte	0x00, 0x00, 0x00, 0x00


//--------------------- .nv.info._Z20individual_evolutionPfS_iiii --------------------------
	.section	.nv.info._Z20individual_evolutionPfS_iiii,"",@"SHT_CUDA_INFO"
	.sectionflags	@""
	.align	4


	//----- nvinfo : EIATTR_CUDA_API_VERSION
	.align		4
        /*0000*/ 	.byte	0x04, 0x37
        /*0002*/ 	.short	(.L_32 - .L_31)
.L_31:
        /*0004*/ 	.word	0x00000082


	//----- nvinfo : EIATTR_KPARAM_INFO
	.align		4
.L_32:
        /*0008*/ 	.byte	0x04, 0x17
        /*000a*/ 	.short	(.L_34 - .L_33)
.L_33:
        /*000c*/ 	.word	0x00000000
        /*0010*/ 	.short	0x0005
        /*0012*/ 	.short	0x001c
        /*0014*/ 	.byte	0x00, 0xf0, 0x11, 0x00


	//----- nvinfo : EIATTR_KPARAM_INFO
	.align		4
.L_34:
        /*0018*/ 	.byte	0x04, 0x17
        /*001a*/ 	.short	(.L_36 - .L_35)
.L_35:
        /*001c*/ 	.word	0x00000000
        /*0020*/ 	.short	0x0004
        /*0022*/ 	.short	0x0018
        /*0024*/ 	.byte	0x00, 0xf0, 0x11, 0x00


	//----- nvinfo : EIATTR_KPARAM_INFO
	.align		4
.L_36:
        /*0028*/ 	.byte	0x04, 0x17
        /*002a*/ 	.short	(.L_38 - .L_37)
.L_37:
        /*002c*/ 	.word	0x00000000
        /*0030*/ 	.short	0x0003
        /*0032*/ 	.short	0x0014
        /*0034*/ 	.byte	0x00, 0xf0, 0x11, 0x00


	//----- nvinfo : EIATTR_KPARAM_INFO
	.align		4
.L_38:
        /*0038*/ 	.byte	0x04, 0x17
        /*003a*/ 	.short	(.L_40 - .L_39)
.L_39:
        /*003c*/ 	.word	0x00000000
        /*0040*/ 	.short	0x0002
        /*0042*/ 	.short	0x0010
        /*0044*/ 	.byte	0x00, 0xf0, 0x11, 0x00


	//----- nvinfo : EIATTR_KPARAM_INFO
	.align		4
.L_40:
        /*0048*/ 	.byte	0x04, 0x17
        /*004a*/ 	.short	(.L_42 - .L_41)
.L_41:
        /*004c*/ 	.word	0x00000000
        /*0050*/ 	.short	0x0001
        /*0052*/ 	.short	0x0008
        /*0054*/ 	.byte	0x00, 0xf5, 0x21, 0x00


	//----- nvinfo : EIATTR_KPARAM_INFO
	.align		4
.L_42:
        /*0058*/ 	.byte	0x04, 0x17
        /*005a*/ 	.short	(.L_44 - .L_43)
.L_43:
        /*005c*/ 	.word	0x00000000
        /*0060*/ 	.short	0x0000
        /*0062*/ 	.short	0x0000
        /*0064*/ 	.byte	0x00, 0xf5, 0x21, 0x00


	//----- nvinfo : EIATTR_SPARSE_MMA_MASK
	.align		4
.L_44:
        /*0068*/ 	.byte	0x03, 0x50
        /*006a*/ 	.short	0x0000


	//----- nvinfo : EIATTR_MAXREG_COUNT
	.align		4
        /*006c*/ 	.byte	0x03, 0x1b
        /*006e*/ 	.short	0x00ff


	//----- nvinfo : EIATTR_MERCURY_ISA_VERSION
	.align		4
        /*0070*/ 	.byte	0x03, 0x5f
        /*0072*/ 	.short	0x0101


	//----- nvinfo : EIATTR_VRC_CTA_INIT_COUNT
	.align		4
        /*0074*/ 	.byte	0x02, 0x4a
	.zero		1
	.zero		1


	//----- nvinfo : EIATTR_EXIT_INSTR_OFFSETS
	.align		4
        /*0078*/ 	.byte	0x04, 0x1c
        /*007a*/ 	.short	(.L_46 - .L_45)


	//   ....[0]....
.L_45:
        /*007c*/ 	.word	0x00000080


	//   ....[1]....
        /*0080*/ 	.word	0x00000180


	//   ....[2]....
        /*0084*/ 	.word	0x00002630


	//----- nvinfo : EIATTR_CRS_STACK_SIZE
	.align		4
.L_46:
        /*0088*/ 	.byte	0x04, 0x1e
        /*008a*/ 	.short	(.L_48 - .L_47)
.L_47:
        /*008c*/ 	.word	0x00000000


	//----- nvinfo : EIATTR_CBANK_PARAM_SIZE
	.align		4
.L_48:
        /*0090*/ 	.byte	0x03, 0x19
        /*0092*/ 	.short	0x0020


	//----- nvinfo : EIATTR_PARAM_CBANK
	.align		4
        /*0094*/ 	.byte	0x04, 0x0a
        /*0096*/ 	.short	(.L_50 - .L_49)
	.align		4
.L_49:
        /*0098*/ 	.word	index@(.nv.constant0._Z20individual_evolutionPfS_iiii)
        /*009c*/ 	.short	0x0380
        /*009e*/ 	.short	0x0020


	//----- nvinfo : EIATTR_SW_WAR
	.align		4
.L_50:
        /*00a0*/ 	.byte	0x04, 0x36
        /*00a2*/ 	.short	(.L_52 - .L_51)
.L_51:
        /*00a4*/ 	.word	0x00000008
.L_52:


//--------------------- .nv.info._Z17calculate_fitnessPKfPfii --------------------------
	.section	.nv.info._Z17calculate_fitnessPKfPfii,"",@"SHT_CUDA_INFO"
	.sectionflags	@""
	.align	4


	//----- nvinfo : EIATTR_CUDA_API_VERSION
	.align		4
        /*0000*/ 	.byte	0x04, 0x37
        /*0002*/ 	.short	(.L_54 - .L_53)
.L_53:
        /*0004*/ 	.word	0x00000082


	//----- nvinfo : EIATTR_KPARAM_INFO
	.align		4
.L_54:
        /*0008*/ 	.byte	0x04, 0x17
        /*000a*/ 	.short	(.L_56 - .L_55)
.L_55:
        /*000c*/ 	.word	0x00000000
        /*0010*/ 	.short	0x0003
        /*0012*/ 	.short	0x0014
        /*0014*/ 	.byte	0x00, 0xf0, 0x11, 0x00


	//----- nvinfo : EIATTR_KPARAM_INFO
	.align		4
.L_56:
        /*0018*/ 	.byte	0x04, 0x17
        /*001a*/ 	.short	(.L_58 - .L_57)
.L_57:
        /*001c*/ 	.word	0x00000000
        /*0020*/ 	.short	0x0002
        /*0022*/ 	.short	0x0010
        /*0024*/ 	.byte	0x00, 0xf0, 0x11, 0x00


	//----- nvinfo : EIATTR_KPARAM_INFO
	.align		4
.L_58:
        /*0028*/ 	.byte	0x04, 0x17
        /*002a*/ 	.short	(.L_60 - .L_59)
.L_59:
        /*002c*/ 	.word	0x00000000
        /*0030*/ 	.short	0x0001
        /*0032*/ 	.short	0x0008
        /*0034*/ 	.byte	0x00, 0xf5, 0x21, 0x00


	//----- nvinfo : EIATTR_KPARAM_INFO
	.align		4
.L_60:
        /*0038*/ 	.byte	0x04, 0x17
        /*003a*/ 	.short	(.L_62 - .L_61)
.L_61:
        /*003c*/ 	.word	0x00000000
        /*0040*/ 	.short	0x0000
        /*0042*/ 	.short	0x0000
        /*0044*/ 	.byte	0x00, 0xf5, 0x21, 0x00


	//----- nvinfo : EIATTR_SPARSE_MMA_MASK
	.align		4
.L_62:
        /*0048*/ 	.byte	0x03, 0x50
        /*004a*/ 	.short	0x0000


	//----- nvinfo : EIATTR_MAXREG_COUNT
	.align		4
        /*004c*/ 	.byte	0x03, 0x1b
        /*004e*/ 	.short	0x00ff


	//----- nvinfo : EIATTR_MERCURY_ISA_VERSION
	.align		4
        /*0050*/ 	.byte	0x03, 0x5f
        /*0052*/ 	.short	0x0101


	//----- nvinfo : EIATTR_VRC_CTA_INIT_COUNT
	.align		4
        /*0054*/ 	.byte	0x02, 0x4a
	.zero		1
	.zero		1


	//----- nvinfo : EIATTR_EXIT_INSTR_OFFSETS
	.align		4
        /*0058*/ 	.byte	0x04, 0x1c
        /*005a*/ 	.short	(.L_64 - .L_63)


	//   ....[0]....
.L_63:
        /*005c*/ 	.word	0x00000080


	//   ....[1]....
        /*0060*/ 	.word	0x00000120


	//   ....[2]....
        /*0064*/ 	.word	0x000006a0


	//   ....[3]....
        /*0068*/ 	.word	0x00001000


	//----- nvinfo : EIATTR_CRS_STACK_SIZE
	.align		4
.L_64:
        /*006c*/ 	.byte	0x04, 0x1e
        /*006e*/ 	.short	(.L_66 - .L_65)
.L_65:
        /*0070*/ 	.word	0x00000000


	//----- nvinfo : EIATTR_CBANK_PARAM_SIZE
	.align		4
.L_66:
        /*0074*/ 	.byte	0x03, 0x19
        /*0076*/ 	.short	0x0018


	//----- nvinfo : EIATTR_PARAM_CBANK
	.align		4
        /*0078*/ 	.byte	0x04, 0x0a
        /*007a*/ 	.short	(.L_68 - .L_67)
	.align		4
.L_67:
        /*007c*/ 	.word	index@(.nv.constant0._Z17calculate_fitnessPKfPfii)
        /*0080*/ 	.short	0x0380
        /*0082*/ 	.short	0x0018


	//----- nvinfo : EIATTR_SW_WAR
	.align		4
.L_68:
        /*0084*/ 	.byte	0x04, 0x36
        /*0086*/ 	.short	(.L_70 - .L_69)
.L_69:
        /*0088*/ 	.word	0x00000008
.L_70:


//--------------------- .nv.info._Z14initialize_popPfi --------------------------
	.section	.nv.info._Z14initialize_popPfi,"",@"SHT_CUDA_INFO"
	.sectionflags	@""
	.align	4


	//----- nvinfo : EIATTR_CUDA_API_VERSION
	.align		4
        /*0000*/ 	.byte	0x04, 0x37
        /*0002*/ 	.short	(.L_72 - .L_71)
.L_71:
        /*0004*/ 	.word	0x00000082


	//----- nvinfo : EIATTR_KPARAM_INFO
	.align		4
.L_72:
        /*0008*/ 	.byte	0x04, 0x17
        /*000a*/ 	.short	(.L_74 - .L_73)
.L_73:
        /*000c*/ 	.word	0x00000000
        /*0010*/ 	.short	0x0001
        /*0012*/ 	.short	0x0008
        /*0014*/ 	.byte	0x00, 0xf0, 0x11, 0x00


	//----- nvinfo : EIATTR_KPARAM_INFO
	.align		4
.L_74:
        /*0018*/ 	.byte	0x04, 0x17
        /*001a*/ 	.short	(.L_76 - .L_75)
.L_75:
        /*001c*/ 	.word	0x00000000
        /*0020*/ 	.short	0x0000
        /*0022*/ 	.short	0x0000
        /*0024*/ 	.byte	0x00, 0xf5, 0x21, 0x00


	//----- nvinfo : EIATTR_SPARSE_MMA_MASK
	.align		4
.L_76:
        /*0028*/ 	.byte	0x03, 0x50
        /*002a*/ 	.short	0x0000


	//----- nvinfo : EIATTR_MAXREG_COUNT
	.align		4
        /*002c*/ 	.byte	0x03, 0x1b
        /*002e*/ 	.short	0x00ff


	//----- nvinfo : EIATTR_MERCURY_ISA_VERSION
	.align		4
        /*0030*/ 	.byte	0x03, 0x5f
        /*0032*/ 	.short	0x0101


	//----- nvinfo : EIATTR_VRC_CTA_INIT_COUNT
	.align		4
        /*0034*/ 	.byte	0x02, 0x4a
	.zero		1
	.zero		1


	//----- nvinfo : EIATTR_EXIT_INSTR_OFFSETS
	.align		4
        /*0038*/ 	.byte	0x04, 0x1c
        /*003a*/ 	.short	(.L_78 - .L_77)


	//   ....[0]....
.L_77:
        /*003c*/ 	.word	0x00000080


	//   ....[1]....
        /*0040*/ 	.word	0x000027a0


	//----- nvinfo : EIATTR_CRS_STACK_SIZE
	.align		4
.L_78:
        /*0044*/ 	.byte	0x04, 0x1e
        /*0046*/ 	.short	(.L_80 - .L_79)
.L_79:
        /*0048*/ 	.word	0x00000000


	//----- nvinfo : EIATTR_CBANK_PARAM_SIZE
	.align		4
.L_80:
        /*004c*/ 	.byte	0x03, 0x19
        /*004e*/ 	.short	0x000c


	//----- nvinfo : EIATTR_PARAM_CBANK
	.align		4
        /*0050*/ 	.byte	0x04, 0x0a
        /*0052*/ 	.short	(.L_82 - .L_81)
	.align		4
.L_81:
        /*0054*/ 	.word	index@(.nv.constant0._Z14initialize_popPfi)
        /*0058*/ 	.short	0x0380
        /*005a*/ 	.short	0x000c


	//----- nvinfo : EIATTR_SW_WAR
	.align		4
.L_82:
        /*005c*/ 	.byte	0x04, 0x36
        /*005e*/ 	.short	(.L_84 - .L_83)
.L_83:
        /*0060*/ 	.word	0x00000008
.L_84:


//--------------------- .nv.callgraph             --------------------------
	.section	.nv.callgraph,"",@"SHT_CUDA_CALLGRAPH"
	.align	4
	.sectionentsize	8
	.align		4
        /*0000*/ 	.word	0x00000000
	.align		4
        /*0004*/ 	.word	0xffffffff
	.align		4
        /*0008*/ 	.word	0x00000000
	.align		4
        /*000c*/ 	.word	0xfffffffe
	.align		4
        /*0010*/ 	.word	0x00000000
	.align		4
        /*0014*/ 	.word	0xfffffffd
	.align		4
        /*0018*/ 	.word	0x00000000
	.align		4
        /*001c*/ 	.word	0xfffffffc


//--------------------- .nv.constant4             --------------------------
	.section	.nv.constant4,"a",@progbits
	.align	8
	.align		8
.nv.constant4:
        /*0000*/ 	.dword	precalc_xorwow_matrix
	.align		8
        /*0008*/ 	.dword	precalc_xorwow_offset_matrix
	.align		8
        /*0010*/ 	.dword	mrg32k3aM1
	.align		8
        /*0018*/ 	.dword	mrg32k3aM2
	.align		8
        /*0020*/ 	.dword	mrg32k3aM1SubSeq
	.align		8
        /*0028*/ 	.dword	mrg32k3aM2SubSeq
	.align		8
        /*0030*/ 	.dword	mrg32k3aM1Seq
	.align		8
        /*0038*/ 	.dword	mrg32k3aM2Seq
	.align		8
        /*0040*/ 	.dword	__cudart_i2opi_d
	.align		8
        /*0048*/ 	.dword	__cudart_sin_cos_coeffs


//--------------------- .nv.constant3             --------------------------
	.section	.nv.constant3,"a",@progbits
	.align	8
.nv.constant3:
	.type		__cr_lgamma_table,@object
	.size		__cr_lgamma_table,(.L_8 - __cr_lgamma_table)
__cr_lgamma_table:
        /*0000*/ 	.byte	0x00, 0x00, 0x00, 0x00, 0x00, 0x00, 0x00, 0x00, 0x00, 0x00, 0x00, 0x00, 0x00, 0x00, 0x00, 0x00
        /*0010*/ 	.byte	0xef, 0x39, 0xfa, 0xfe, 0x42, 0x2e, 0xe6, 0x3f, 0x02, 0x20, 0x2a, 0xfa, 0x0b, 0xab, 0xfc, 0x3f
        /*0020*/ 	.byte	0xf9, 0x2c, 0x92, 0x7c, 0xa7, 0x6c, 0x09, 0x40, 0xc9, 0x79, 0x44, 0x3c, 0x64, 0x26, 0x13, 0x40
        /*0030*/ 	.byte	0xca, 0x01, 0xcf, 0x3a, 0x27, 0x51, 0x1a, 0x40, 0x30, 0xcc, 0x2d, 0xf3, 0xe1, 0x0c, 0x21, 0x40
        /*0040*/ 	.byte	0x0d, 0xb7, 0xfc, 0x82, 0x8e, 0x35, 0x25, 0x40
.L_8:


//--------------------- .text._Z20individual_evolutionPfS_iiii --------------------------
	.section	.text._Z20individual_evolutionPfS_iiii,"ax",@progbits
	.align	128
        .global         _Z20individual_evolutionPfS_iiii
        .type           _Z20individual_evolutionPfS_iiii,@function
        .size           _Z20individual_evolutionPfS_iiii,(.L_x_48 - _Z20individual_evolutionPfS_iiii)
        .other          _Z20individual_evolutionPfS_iiii,@"STO_CUDA_ENTRY STV_DEFAULT"
_Z20individual_evolutionPfS_iiii:
.text._Z20individual_evolutionPfS_iiii:
[----:B------:R-:W0:Y:S01]  /*0000*/  LDC R1, c[0x0][0x37c] ;  /* 0x0000df00ff017b82 */ /* 0x000e220000000800 */
[----:B------:R-:W1:Y:S01]  /*0010*/  S2R R10, SR_CTAID.X ;  /* 0x00000000000a7919 */ /* 0x000e620000002500 */
[----:B------:R-:W1:Y:S01]  /*0020*/  LDCU UR4, c[0x0][0x360] ;  /* 0x00006c00ff0477ac */ /* 0x000e620008000800 */
[----:B0-----:R-:W-:Y:S01]  /*0030*/  VIADD R1, R1, 0xffffffd0 ;  /* 0xffffffd001017836 */ /* 0x001fe20000000000 */
[----:B------:R-:W1:Y:S01]  /*0040*/  S2R R3, SR_TID.X ;  /* 0x0000000000037919 */ /* 0x000e620000002100 */
[----:B------:R-:W0:Y:S01]  /*0050*/  LDCU UR5, c[0x0][0x39c] ;  /* 0x00007380ff0577ac */ /* 0x000e220008000800 */
[----:B-1----:R-:W-:-:S05]  /*0060*/  IMAD R10, R10, UR4, R3 ;  /* 0x000000040a0a7c24 */ /* 0x002fca000f8e0203 */
[----:B0-----:R-:W-:-:S13]  /*0070*/  ISETP.GE.AND P0, PT, R10, UR5, PT ;  /* 0x000000050a007c0c */ /* 0x001fda000bf06270 */
[----:B------:R-:W-:Y:S05]  /*0080*/  @P0 EXIT ;  /* 0x000000000000094d */ /* 0x000fea0003800000 */
[----:B------:R-:W-:-:S06]  /*0090*/  CS2R R2, SR_CLOCKLO ;  /* 0x0000000000027805 */ /* 0x000fcc0000015000 */
[----:B------:R-:W-:Y:S02]  /*00a0*/  LOP3.LUT R0, R2, 0xaad26b49, RZ, 0x3c, !PT ;  /* 0xaad26b4902007812 */ /* 0x000fe400078e3cff */
[----:B------:R-:W-:Y:S02]  /*00b0*/  LOP3.LUT R2, R3, 0xf7dcefdd, RZ, 0x3c, !PT ;  /* 0xf7dcefdd03027812 */ /* 0x000fe400078e3cff */
[----:B------:R-:W-:Y:S01]  /*00c0*/  ISETP.NE.AND P0, PT, R10, RZ, PT ;  /* 0x000000ff0a00720c */ /* 0x000fe20003f05270 */
[----:B------:R-:W-:Y:S02]  /*00d0*/  IMAD R0, R0, 0x4182bed5, RZ ;  /* 0x4182bed500007824 */ /* 0x000fe400078e02ff */
[----:B------:R-:W-:Y:S02]  /*00e0*/  IMAD R9, R2, -0x658354e5, RZ ;  /* 0x9a7cab1b02097824 */ /* 0x000fe400078e02ff */
[C---:B------:R-:W-:Y:S01]  /*00f0*/  VIADD R3, R0.reuse, 0x75bcd15 ;  /* 0x075bcd1500037836 */ /* 0x040fe20000000000 */
[C---:B------:R-:W-:Y:S01]  /*0100*/  LOP3.LUT R4, R0.reuse, 0x159a55e5, RZ, 0x3c, !PT ;  /* 0x159a55e500047812 */ /* 0x040fe200078e3cff */
[C---:B------:R-:W-:Y:S01]  /*0110*/  VIADD R7, R0.reuse, 0x583f19 ;  /* 0x00583f1900077836 */ /* 0x040fe20000000000 */
[----:B------:R-:W-:Y:S01]  /*0120*/  IADD3 R2, PT, PT, R0, 0x64f0c9, R9 ;  /* 0x0064f0c900027810 */ /* 0x000fe20007ffe009 */
[C---:B------:R-:W-:Y:S01]  /*0130*/  VIADD R5, R9.reuse, 0x1f123bb5 ;  /* 0x1f123bb509057836 */ /* 0x040fe20000000000 */
[----:B------:R-:W-:-:S03]  /*0140*/  LOP3.LUT R6, R9, 0x5491333, RZ, 0x3c, !PT ;  /* 0x0549133309067812 */ /* 0x000fc600078e3cff */
[----:B------:R0:W-:Y:S04]  /*0150*/  STL.64 [R1], R2 ;  /* 0x0000000201007387 */ /* 0x0001e80000100a00 */
[----:B------:R0:W-:Y:S04]  /*0160*/  STL.64 [R1+0x8], R4 ;  /* 0x0000080401007387 */ /* 0x0001e80000100a00 */
[----:B------:R0:W-:Y:S01]  /*0170*/  STL.64 [R1+0x10], R6 ;  /* 0x0000100601007387 */ /* 0x0001e20000100a00 */
[----:B------:R-:W-:Y:S05]  /*0180*/  @!P0 EXIT ;  /* 0x000000000000894d */ /* 0x000fea0003800000 */
[----:B------:R-:W-:Y:S01]  /*0190*/  SHF.R.S32.HI R11, RZ, 0x1f, R10 ;  /* 0x0000001fff0b7819 */ /* 0x000fe2000001140a */
[----:B0-----:R-:W-:Y:S01]  /*01a0*/  IMAD.MOV.U32 R7, RZ, RZ, RZ ;  /* 0x000000ffff077224 */ /* 0x001fe200078e00ff */
[----:B------:R-:W0:Y:S06]  /*01b0*/  LDCU.64 UR6, c[0x0][0x358] ;  /* 0x00006b00ff0677ac */ /* 0x000e2c0008000a00 */
.L_x_8:
[----:B-1----:R-:W-:Y:S01]  /*01c0*/  LOP3.LUT R0, R10, 0x3, RZ, 0xc0, !PT ;  /* 0x000000030a007812 */ /* 0x002fe200078ec0ff */
[----:B------:R-:W-:Y:S03]  /*01d0*/  BSSY.RECONVERGENT B0, `(.L_x_0) ;  /* 0x000023f000007945 */ /* 0x000fe60003800200 */
[----:B------:R-:W-:-:S04]  /*01e0*/  ISETP.NE.U32.AND P0, PT, R0, RZ, PT ;  /* 0x000000ff0000720c */ /* 0x000fc80003f05070 */
[----:B------:R-:W-:-:S13]  /*01f0*/  ISETP.NE.AND.EX P0, PT, RZ, RZ, PT, P0 ;  /* 0x000000ffff00720c */ /* 0x000fda0003f05300 */
[----:B------:R-:W-:Y:S05]  /*0200*/  @!P0 BRA `(.L_x_1) ;  /* 0x0000002000ec8947 */ /* 0x000fea0003800000 */
[----:B------:R-:W1:Y:S01]  /*0210*/  LDC.64 R8, c[0x4][RZ] ;  /* 0x01000000ff087b82 */ /* 0x000e620000000a00 */
[----:B------:R-:W-:Y:S01]  /*0220*/  IMAD.MOV.U32 R0, RZ, RZ, RZ ;  /* 0x000000ffff007224 */ /* 0x000fe200078e00ff */
[----:B------:R-:W-:Y:S01]  /*0230*/  CS2R R2, SRZ ;  /* 0x0000000000027805 */ /* 0x000fe2000001ff00 */
[----:B------:R-:W-:Y:S01]  /*0240*/  IMAD.MOV.U32 R6, RZ, RZ, RZ ;  /* 0x000000ffff067224 */ /* 0x000fe200078e00ff */
[----:B------:R-:W-:Y:S01]  /*0250*/  CS2R R4, SRZ ;  /* 0x0000000000047805 */ /* 0x000fe2000001ff00 */
[----:B-1----:R-:W-:-:S07]  /*0260*/  IMAD.WIDE.U32 R8, R7, 0xc80, R8 ;  /* 0x00000c8007087825 */ /* 0x002fce00078e0008 */
.L_x_3:
[----:B------:R-:W-:-:S06]  /*0270*/  IMAD R14, R6, 0x4, R1 ;  /* 0x00000004060e7824 */ /* 0x000fcc00078e0201 */
[----:B------:R-:W5:Y:S01]  /*0280*/  LDL R14, [R14+0x4] ;  /* 0x000004000e0e7983 */ /* 0x000f620000100800 */
[----:B------:R-:W-:Y:S01]  /*0290*/  IMAD.SHL.U32 R15, R6, 0x20, RZ ;  /* 0x00000020060f7824 */ /* 0x000fe200078e00ff */
[----:B------:R-:W-:-:S06]  /*02a0*/  UMOV UR4, URZ ;  /* 0x000000ff00047c82 */ /* 0x000fcc0008000000 */
.L_x_2:
[----:B-----5:R-:W-:Y:S01]  /*02b0*/  SHF.R.U32.HI R20, RZ, UR4, R14 ;  /* 0x00000004ff147c19 */ /* 0x020fe2000801160e */
[----:B------:R-:W-:-:S03]  /*02c0*/  VIADD R12, R15, UR4 ;  /* 0x000000040f0c7c36 */ /* 0x000fc60008000000 */
[----:B------:R-:W-:-:S04]  /*02d0*/  LOP3.LUT R13, R20, 0x1, RZ, 0xc0, !PT ;  /* 0x00000001140d7812 */ /* 0x000fc800078ec0ff */
[----:B------:R-:W-:Y:S01]  /*02e0*/  ISETP.NE.U32.AND P0, PT, R13, 0x1, PT ;  /* 0x000000010d00780c */ /* 0x000fe20003f05070 */
[----:B------:R-:W-:-:S03]  /*02f0*/  IMAD R13, R12, 0x5, RZ ;  /* 0x000000050c0d7824 */ /* 0x000fc600078e02ff */
[----:B------:R-:W-:Y:S01]  /*0300*/  R2P PR, R20, 0x7e ;  /* 0x0000007e14007804 */ /* 0x000fe20000000000 */
[----:B------:R-:W-:-:S08]  /*0310*/  IMAD.WIDE.U32 R12, R13, 0x4, R8 ;  /* 0x000000040d0c7825 */ /* 0x000fd000078e0008 */
[----:B0-----:R-:W2:Y:S04]  /*0320*/  @!P0 LDG.E R17, desc[UR6][R12.64] ;  /* 0x000000060c118981 */ /* 0x001ea8000c1e1900 */
[----:B------:R-:W3:Y:S04]  /*0330*/  @P1 LDG.E R19, desc[UR6][R12.64+0x14] ;  /* 0x000014060c131981 */ /* 0x000ee8000c1e1900 */
[----:B------:R-:W4:Y:S04]  /*0340*/  @P2 LDG.E R21, desc[UR6][R12.64+0x28] ;  /* 0x000028060c152981 */ /* 0x000f28000c1e1900 */
[----:B------:R-:W4:Y:S04]  /*0350*/  @P3 LDG.E R23, desc[UR6][R12.64+0x3c] ;  /* 0x00003c060c173981 */ /* 0x000f28000c1e1900 */
[----:B------:R-:W4:Y:S04]  /*0360*/  @!P0 LDG.E R16, desc[UR6][R12.64+0x8] ;  /* 0x000008060c108981 */ /* 0x000f28000c1e1900 */
[----:B------:R-:W4:Y:S04]  /*0370*/  @P4 LDG.E R25, desc[UR6][R12.64+0x50] ;  /* 0x000050060c194981 */ /* 0x000f28000c1e1900 */
[----:B------:R-:W4:Y:S04]  /*0380*/  @!P0 LDG.E R18, desc[UR6][R12.64+0x10] ;  /* 0x000010060c128981 */ /* 0x000f28000c1e1900 */
[----:B------:R-:W4:Y:S04]  /*0390*/  @P1 LDG.E R22, desc[UR6][R12.64+0x1c] ;  /* 0x00001c060c161981 */ /* 0x000f28000c1e1900 */
[----:B------:R-:W4:Y:S04]  /*03a0*/  @P1 LDG.E R24, desc[UR6][R12.64+0x24] ;  /* 0x000024060c181981 */ /* 0x000f28000c1e1900 */
[----:B------:R-:W4:Y:S01]  /*03b0*/  @P6 LDG.E R27, desc[UR6][R12.64+0x78] ;  /* 0x000078060c1b6981 */ /* 0x000f22000c1e1900 */
[----:B--2---:R-:W-:-:S03]  /*03c0*/  @!P0 LOP3.LUT R0, R0, R17, RZ, 0x3c, !PT ;  /* 0x0000001100008212 */ /* 0x004fc600078e3cff */
[----:B------:R-:W2:Y:S01]  /*03d0*/  @!P0 LDG.E R17, desc[UR6][R12.64+0x4] ;  /* 0x000004060c118981 */ /* 0x000ea2000c1e1900 */
[----:B---3--:R-:W-:-:S03]  /*03e0*/  @P1 LOP3.LUT R0, R0, R19, RZ, 0x3c, !PT ;  /* 0x0000001300001212 */ /* 0x008fc600078e3cff */
[----:B------:R-:W3:Y:S01]  /*03f0*/  @!P0 LDG.E R19, desc[UR6][R12.64+0xc] ;  /* 0x00000c060c138981 */ /* 0x000ee2000c1e1900 */
[----:B----4-:R-:W-:-:S03]  /*0400*/  @P2 LOP3.LUT R0, R0, R21, RZ, 0x3c, !PT ;  /* 0x0000001500002212 */ /* 0x010fc600078e3cff */
[----:B------:R-:W4:Y:S01]  /*0410*/  @P1 LDG.E R21, desc[UR6][R12.64+0x18] ;  /* 0x000018060c151981 */ /* 0x000f22000c1e1900 */
[----:B------:R-:W-:-:S03]  /*0420*/  @P3 LOP3.LUT R0, R0, R23, RZ, 0x3c, !PT ;  /* 0x0000001700003212 */ /* 0x000fc600078e3cff */
[----:B------:R-:W4:Y:S01]  /*0430*/  @P5 LDG.E R23, desc[UR6][R12.64+0x64] ;  /* 0x000064060c175981 */ /* 0x000f22000c1e1900 */
[----:B------:R-:W-:-:S03]  /*0440*/  @!P0 LOP3.LUT R5, R5, R16, RZ, 0x3c, !PT ;  /* 0x0000001005058212 */ /* 0x000fc600078e3cff */
[----:B------:R-:W4:Y:S01]  /*0450*/  @P2 LDG.E R16, desc[UR6][R12.64+0x30] ;  /* 0x000030060c102981 */ /* 0x000f22000c1e1900 */
[----:B------:R-:W-:-:S03]  /*0460*/  @P4 LOP3.LUT R0, R0, R25, RZ, 0x3c, !PT ;  /* 0x0000001900004212 */ /* 0x000fc600078e3cff */
[----:B------:R-:W4:Y:S01]  /*0470*/  @P3 LDG.E R25, desc[UR6][R12.64+0x48] ;  /* 0x000048060c193981 */ /* 0x000f22000c1e1900 */
[----:B------:R-:W-:-:S03]  /*0480*/  @!P0 LOP3.LUT R3, R3, R18, RZ, 0x3c, !PT ;  /* 0x0000001203038212 */ /* 0x000fc600078e3cff */
[----:B------:R-:W4:Y:S01]  /*0490*/  @P2 LDG.E R18, desc[UR6][R12.64+0x38] ;  /* 0x000038060c122981 */ /* 0x000f22000c1e1900 */
[----:B------:R-:W-:-:S03]  /*04a0*/  @P1 LOP3.LUT R5, R5, R22, RZ, 0x3c, !PT ;  /* 0x0000001605051212 */ /* 0x000fc600078e3cff */
[----:B------:R-:W4:Y:S01]  /*04b0*/  @P3 LDG.E R22, desc[UR6][R12.64+0x44] ;  /* 0x000044060c163981 */ /* 0x000f22000c1e1900 */
[----:B--2---:R-:W-:-:S03]  /*04c0*/  @!P0 LOP3.LUT R4, R4, R17, RZ, 0x3c, !PT ;  /* 0x0000001104048212 */ /* 0x004fc600078e3cff */
[----:B------:R-:W2:Y:S01]  /*04d0*/  @P1 LDG.E R17, desc[UR6][R12.64+0x20] ;  /* 0x000020060c111981 */ /* 0x000ea2000c1e1900 */
[----:B---3--:R-:W-:-:S03]  /*04e0*/  @!P0 LOP3.LUT R2, R2, R19, RZ, 0x3c, !PT ;  /* 0x0000001302028212 */ /* 0x008fc600078e3cff */
[----:B------:R-:W3:Y:S01]  /*04f0*/  @P2 LDG.E R19, desc[UR6][R12.64+0x2c] ;  /* 0x00002c060c132981 */ /* 0x000ee2000c1e1900 */
[----:B----4-:R-:W-:-:S03]  /*0500*/  @P1 LOP3.LUT R4, R4, R21, RZ, 0x3c, !PT ;  /* 0x0000001504041212 */ /* 0x010fc600078e3cff */
[----:B------:R-:W4:Y:S01]  /*0510*/  @P2 LDG.E R21, desc[UR6][R12.64+0x34] ;  /* 0x000034060c152981 */ /* 0x000f22000c1e1900 */
[----:B------:R-:W-:-:S03]  /*0520*/  @P5 LOP3.LUT R0, R0, R23, RZ, 0x3c, !PT ;  /* 0x0000001700005212 */ /* 0x000fc600078e3cff */
[----:B------:R-:W4:Y:S01]  /*0530*/  @P3 LDG.E R23, desc[UR6][R12.64+0x40] ;  /* 0x000040060c173981 */ /* 0x000f22000c1e1900 */
[----:B------:R-:W-:Y:S02]  /*0540*/  @P1 LOP3.LUT R3, R3, R24, RZ, 0x3c, !PT ;  /* 0x0000001803031212 */ /* 0x000fe400078e3cff */
[----:B------:R-:W-:Y:S01]  /*0550*/  @P2 LOP3.LUT R5, R5, R16, RZ, 0x3c, !PT ;  /* 0x0000001005052212 */ /* 0x000fe200078e3cff */
[----:B------:R-:W4:Y:S04]  /*0560*/  @P5 LDG.E R24, desc[UR6][R12.64+0x6c] ;  /* 0x00006c060c185981 */ /* 0x000f28000c1e1900 */
[----:B------:R-:W4:Y:S01]  /*0570*/  @P3 LDG.E R16, desc[UR6][R12.64+0x4c] ;  /* 0x00004c060c103981 */ /* 0x000f22000c1e1900 */
[----:B------:R-:W-:-:S03]  /*0580*/  @P2 LOP3.LUT R3, R3, R18, RZ, 0x3c, !PT ;  /* 0x0000001203032212 */ /* 0x000fc600078e3cff */
[----:B------:R-:W4:Y:S01]  /*0590*/  @P4 LDG.E R18, desc[UR6][R12.64+0x58] ;  /* 0x000058060c124981 */ /* 0x000f22000c1e1900 */
[----:B------:R-:W-:-:S03]  /*05a0*/  @P3 LOP3.LUT R5, R5, R22, RZ, 0x3c, !PT ;  /* 0x0000001605053212 */ /* 0x000fc600078e3cff */
[----:B------:R-:W4:Y:S01]  /*05b0*/  @P4 LDG.E R22, desc[UR6][R12.64+0x60] ;  /* 0x000060060c164981 */ /* 0x000f22000c1e1900 */
[----:B--2---:R-:W-:-:S03]  /*05c0*/  @P1 LOP3.LUT R2, R2, R17, RZ, 0x3c, !PT ;  /* 0x0000001102021212 */ /* 0x004fc600078e3cff */
[----:B------:R-:W2:Y:S01]  /*05d0*/  @P4 LDG.E R17, desc[UR6][R12.64+0x54] ;  /* 0x000054060c114981 */ /* 0x000ea2000c1e1900 */
[----:B---3--:R-:W-:-:S03]  /*05e0*/  @P2 LOP3.LUT R4, R4, R19, RZ, 0x3c, !PT ;  /* 0x0000001304042212 */ /* 0x008fc600078e3cff */
[----:B------:R-:W3:Y:S01]  /*05f0*/  @P4 LDG.E R19, desc[UR6][R12.64+0x5c] ;  /* 0x00005c060c134981 */ /* 0x000ee2000c1e1900 */
[----:B----4-:R-:W-:-:S03]  /*0600*/  @P2 LOP3.LUT R2, R2, R21, RZ, 0x3c, !PT ;  /* 0x0000001502022212 */ /* 0x010fc600078e3cff */
[----:B------:R-:W4:Y:S01]  /*0610*/  @P5 LDG.E R21, desc[UR6][R12.64+0x68] ;  /* 0x000068060c155981 */ /* 0x000f22000c1e1900 */
[----:B------:R-:W-:-:S03]  /*0620*/  @P3 LOP3.LUT R4, R4, R23, RZ, 0x3c, !PT ;  /* 0x0000001704043212 */ /* 0x000fc600078e3cff */
[----:B------:R-:W4:Y:S01]  /*0630*/  @P5 LDG.E R23, desc[UR6][R12.64+0x70] ;  /* 0x000070060c175981 */ /* 0x000f22000c1e1900 */
[----:B------:R-:W-:Y:S02]  /*0640*/  LOP3.LUT P0, RZ, R20, 0x80, RZ, 0xc0, !PT ;  /* 0x0000008014ff7812 */ /* 0x000fe4000780c0ff */
[----:B------:R-:W-:Y:S02]  /*0650*/  @P3 LOP3.LUT R2, R2, R25, RZ, 0x3c, !PT ;  /* 0x0000001902023212 */ /* 0x000fe400078e3cff */
[----:B------:R-:W-:Y:S02]  /*0660*/  @P3 LOP3.LUT R3, R3, R16, RZ, 0x3c, !PT ;  /* 0x0000001003033212 */ /* 0x000fe400078e3cff */
[----:B------:R-:W4:Y:S01]  /*0670*/  @P5 LDG.E R16, desc[UR6][R12.64+0x74] ;  /* 0x000074060c105981 */ /* 0x000f22000c1e1900 */
[----:B------:R-:W-:-:S03]  /*0680*/  @P4 LOP3.LUT R5, R5, R18, RZ, 0x3c, !PT ;  /* 0x0000001205054212 */ /* 0x000fc600078e3cff */
[----:B------:R-:W4:Y:S01]  /*0690*/  @P6 LDG.E R18, desc[UR6][R12.64+0x80] ;  /* 0x000080060c126981 */ /* 0x000f22000c1e1900 */
[----:B------:R-:W-:-:S03]  /*06a0*/  @P4 LOP3.LUT R3, R3, R22, RZ, 0x3c, !PT ;  /* 0x0000001603034212 */ /* 0x000fc600078e3cff */
[----:B------:R-:W4:Y:S01]  /*06b0*/  @P6 LDG.E R22, desc[UR6][R12.64+0x88] ;  /* 0x000088060c166981 */ /* 0x000f22000c1e1900 */
[----:B------:R-:W-:-:S03]  /*06c0*/  @P5 LOP3.LUT R5, R5, R24, RZ, 0x3c, !PT ;  /* 0x0000001805055212 */ /* 0x000fc600078e3cff */
[----:B------:R-:W4:Y:S04]  /*06d0*/  @P0 LDG.E R25, desc[UR6][R12.64+0x8c] ;  /* 0x00008c060c190981 */ /* 0x000f28000c1e1900 */
[----:B------:R-:W4:Y:S04]  /*06e0*/  @P0 LDG.E R24, desc[UR6][R12.64+0x94] ;  /* 0x000094060c180981 */ /* 0x000f28000c1e1900 */
        /* <DEDUP_REMOVED lines=9> */
[----:B------:R-:W-:Y:S02]  /*0780*/  @P6 LOP3.LUT R0, R0, R27, RZ, 0x3c, !PT ;  /* 0x0000001b00006212 */ /* 0x000fe400078e3cff */
[----:B------:R-:W-:Y:S02]  /*0790*/  @P5 LOP3.LUT R3, R3, R16, RZ, 0x3c, !PT ;  /* 0x0000001003035212 */ /* 0x000fe400078e3cff */
[----:B------:R-:W-:Y:S02]  /*07a0*/  @P6 LOP3.LUT R5, R5, R18, RZ, 0x3c, !PT ;  /* 0x0000001205056212 */ /* 0x000fe400078e3cff */
[----:B------:R-:W-:Y:S02]  /*07b0*/  @P6 LOP3.LUT R3, R3, R22, RZ, 0x3c, !PT ;  /* 0x0000001603036212 */ /* 0x000fe400078e3cff */
[----:B------:R-:W-:Y:S02]  /*07c0*/  @P0 LOP3.LUT R0, R0, R25, RZ, 0x3c, !PT ;  /* 0x0000001900000212 */ /* 0x000fe400078e3cff */
[----:B------:R-:W-:-:S02]  /*07d0*/  @P0 LOP3.LUT R5, R5, R24, RZ, 0x3c, !PT ;  /* 0x0000001805050212 */ /* 0x000fc400078e3cff */
[----:B------:R-:W-:Y:S02]  /*07e0*/  @P0 LOP3.LUT R3, R3, R26, RZ, 0x3c, !PT ;  /* 0x0000001a03030212 */ /* 0x000fe400078e3cff */
[----:B--2---:R-:W-:Y:S02]  /*07f0*/  @P6 LOP3.LUT R4, R4, R17, RZ, 0x3c, !PT ;  /* 0x0000001104046212 */ /* 0x004fe400078e3cff */
[----:B---3--:R-:W-:Y:S02]  /*0800*/  @P6 LOP3.LUT R2, R2, R19, RZ, 0x3c, !PT ;  /* 0x0000001302026212 */ /* 0x008fe400078e3cff */
[----:B----4-:R-:W-:Y:S02]  /*0810*/  @P0 LOP3.LUT R4, R4, R21, RZ, 0x3c, !PT ;  /* 0x0000001504040212 */ /* 0x010fe400078e3cff */
[----:B------:R-:W-:Y:S02]  /*0820*/  @P0 LOP3.LUT R2, R2, R23, RZ, 0x3c, !PT ;  /* 0x0000001702020212 */ /* 0x000fe400078e3cff */
[----:B------:R-:W-:-:S13]  /*0830*/  R2P PR, R20.B1, 0x7f ;  /* 0x0000007f14007804 */ /* 0x000fda0000001000 */
[----:B------:R-:W2:Y:S04]  /*0840*/  @P0 LDG.E R18, desc[UR6][R12.64+0xb0] ;  /* 0x0000b0060c120981 */ /* 0x000ea8000c1e1900 */
[----:B------:R-:W3:Y:S04]  /*0850*/  @P0 LDG.E R21, desc[UR6][R12.64+0xa0] ;  /* 0x0000a0060c150981 */ /* 0x000ee8000c1e1900 */
[----:B------:R-:W4:Y:S04]  /*0860*/  @P0 LDG.E R23, desc[UR6][R12.64+0xa4] ;  /* 0x0000a4060c170981 */ /* 0x000f28000c1e1900 */
[----:B------:R-:W4:Y:S04]  /*0870*/  @P0 LDG.E R16, desc[UR6][R12.64+0xa8] ;  /* 0x0000a8060c100981 */ /* 0x000f28000c1e1900 */
[----:B------:R-:W4:Y:S04]  /*0880*/  @P0 LDG.E R25, desc[UR6][R12.64+0xac] ;  /* 0x0000ac060c190981 */ /* 0x000f28000c1e1900 */
[----:B------:R-:W4:Y:S04]  /*0890*/  @P1 LDG.E R27, desc[UR6][R12.64+0xb4] ;  /* 0x0000b4060c1b1981 */ /* 0x000f28000c1e1900 */
[----:B------:R-:W4:Y:S04]  /*08a0*/  @P2 LDG.E R29, desc[UR6][R12.64+0xc8] ;  /* 0x0000c8060c1d2981 */ /* 0x000f28000c1e1900 */
[----:B------:R-:W4:Y:S04]  /*08b0*/  @P3 LDG.E R19, desc[UR6][R12.64+0xdc] ;  /* 0x0000dc060c133981 */ /* 0x000f28000c1e1900 */
        /* <DEDUP_REMOVED lines=12> */
[----:B------:R-:W-:Y:S01]  /*0980*/  LOP3.LUT P0, RZ, R20, 0x8000, RZ, 0xc0, !PT ;  /* 0x0000800014ff7812 */ /* 0x000fe2000780c0ff */
[----:B------:R-:W4:Y:S04]  /*0990*/  @P1 LDG.E R25, desc[UR6][R12.64+0xc0] ;  /* 0x0000c0060c191981 */ /* 0x000f28000c1e1900 */
[----:B------:R-:W4:Y:S01]  /*09a0*/  @P1 LDG.E R20, desc[UR6][R12.64+0xc4] ;  /* 0x0000c4060c141981 */ /* 0x000f22000c1e1900 */
[----:B------:R-:W-:-:S03]  /*09b0*/  @P1 LOP3.LUT R0, R0, R27, RZ, 0x3c, !PT ;  /* 0x0000001b00001212 */ /* 0x000fc600078e3cff */
[----:B------:R-:W4:Y:S01]  /*09c0*/  @P2 LDG.E R27, desc[UR6][R12.64+0xcc] ;  /* 0x0000cc060c1b2981 */ /* 0x000f22000c1e1900 */
[----:B------:R-:W-:-:S03]  /*09d0*/  @P2 LOP3.LUT R0, R0, R29, RZ, 0x3c, !PT ;  /* 0x0000001d00002212 */ /* 0x000fc600078e3cff */
[----:B------:R-:W4:Y:S01]  /*09e0*/  @P6 LDG.E R29, desc[UR6][R12.64+0x118] ;  /* 0x000118060c1d6981 */ /* 0x000f22000c1e1900 */
[----:B------:R-:W-:-:S03]  /*09f0*/  @P3 LOP3.LUT R0, R0, R19, RZ, 0x3c, !PT ;  /* 0x0000001300003212 */ /* 0x000fc600078e3cff */
[----:B------:R-:W4:Y:S01]  /*0a00*/  @P2 LDG.E R19, desc[UR6][R12.64+0xd4] ;  /* 0x0000d4060c132981 */ /* 0x000f22000c1e1900 */
[----:B------:R-:W-:-:S03]  /*0a10*/  @P4 LOP3.LUT R0, R0, R17, RZ, 0x3c, !PT ;  /* 0x0000001100004212 */ /* 0x000fc600078e3cff */
[----:B------:R-:W4:Y:S04]  /*0a20*/  @P5 LDG.E R17, desc[UR6][R12.64+0x108] ;  /* 0x000108060c115981 */ /* 0x000f28000c1e1900 */
[----:B------:R-:W4:Y:S01]  /*0a30*/  @P0 LDG.E R26, desc[UR6][R12.64+0x13c] ;  /* 0x00013c060c1a0981 */ /* 0x000f22000c1e1900 */
[----:B--2---:R-:W-:-:S03]  /*0a40*/  @P1 LOP3.LUT R5, R5, R18, RZ, 0x3c, !PT ;  /* 0x0000001205051212 */ /* 0x004fc600078e3cff */
[----:B------:R-:W2:Y:S01]  /*0a50*/  @P4 LDG.E R18, desc[UR6][R12.64+0x100] ;  /* 0x000100060c124981 */ /* 0x000ea2000c1e1900 */
[----:B---3--:R-:W-:Y:S02]  /*0a60*/  @P5 LOP3.LUT R0, R0, R21, RZ, 0x3c, !PT ;  /* 0x0000001500005212 */ /* 0x008fe400078e3cff */
[----:B------:R-:W-:Y:S01]  /*0a70*/  @P2 LOP3.LUT R5, R5, R22, RZ, 0x3c, !PT ;  /* 0x0000001605052212 */ /* 0x000fe200078e3cff */
[----:B------:R-:W3:Y:S01]  /*0a80*/  @P3 LDG.E R21, desc[UR6][R12.64+0xe0] ;  /* 0x0000e0060c153981 */ /* 0x000ee2000c1e1900 */
[----:B----4-:R-:W-:-:S03]  /*0a90*/  @P1 LOP3.LUT R4, R4, R23, RZ, 0x3c, !PT ;  /* 0x0000001704041212 */ /* 0x010fc600078e3cff */
[----:B------:R-:W4:Y:S04]  /*0aa0*/  @P3 LDG.E R22, desc[UR6][R12.64+0xec] ;  /* 0x0000ec060c163981 */ /* 0x000f28000c1e1900 */
[----:B------:R-:W2:Y:S01]  /*0ab0*/  @P3 LDG.E R23, desc[UR6][R12.64+0xe8] ;  /* 0x0000e8060c173981 */ /* 0x000ea2000c1e1900 */
[----:B------:R-:W-:-:S03]  /*0ac0*/  @P1 LOP3.LUT R2, R2, R25, RZ, 0x3c, !PT ;  /* 0x0000001902021212 */ /* 0x000fc600078e3cff */
[----:B------:R-:W2:Y:S01]  /*0ad0*/  @P4 LDG.E R25, desc[UR6][R12.64+0xf4] ;  /* 0x0000f4060c194981 */ /* 0x000ea2000c1e1900 */
[----:B------:R-:W-:-:S03]  /*0ae0*/  @P1 LOP3.LUT R3, R3, R20, RZ, 0x3c, !PT ;  /* 0x0000001403031212 */ /* 0x000fc600078e3cff */
[----:B------:R-:W2:Y:S01]  /*0af0*/  @P3 LDG.E R20, desc[UR6][R12.64+0xe4] ;  /* 0x0000e4060c143981 */ /* 0x000ea2000c1e1900 */
[----:B------:R-:W-:Y:S02]  /*0b00*/  @P2 LOP3.LUT R4, R4, R27, RZ, 0x3c, !PT ;  /* 0x0000001b04042212 */ /* 0x000fe400078e3cff */
[----:B------:R-:W-:Y:S01]  /*0b10*/  @P2 LOP3.LUT R3, R3, R16, RZ, 0x3c, !PT ;  /* 0x0000001003032212 */ /* 0x000fe200078e3cff */
[----:B------:R-:W2:Y:S04]  /*0b20*/  @P4 LDG.E R27, desc[UR6][R12.64+0xfc] ;  /* 0x0000fc060c1b4981 */ /* 0x000ea8000c1e1900 */
[----:B------:R-:W2:Y:S01]  /*0b30*/  @P5 LDG.E R16, desc[UR6][R12.64+0x10c] ;  /* 0x00010c060c105981 */ /* 0x000ea2000c1e1900 */
[----:B------:R-:W-:-:S03]  /*0b40*/  @P2 LOP3.LUT R2, R2, R19, RZ, 0x3c, !PT ;  /* 0x0000001302022212 */ /* 0x000fc600078e3cff */
[----:B------:R-:W2:Y:S01]  /*0b50*/  @P5 LDG.E R19, desc[UR6][R12.64+0x110] ;  /* 0x000110060c135981 */ /* 0x000ea2000c1e1900 */
[----:B------:R-:W-:-:S03]  /*0b60*/  @P6 LOP3.LUT R0, R0, R29, RZ, 0x3c, !PT ;  /* 0x0000001d00006212 */ /* 0x000fc600078e3cff */
[----:B------:R-:W2:Y:S01]  /*0b70*/  @P0 LDG.E R29, desc[UR6][R12.64+0x12c] ;  /* 0x00012c060c1d0981 */ /* 0x000ea2000c1e1900 */
[----:B---3--:R-:W-:-:S03]  /*0b80*/  @P3 LOP3.LUT R4, R4, R21, RZ, 0x3c, !PT ;  /* 0x0000001504043212 */ /* 0x008fc600078e3cff */
[----:B------:R-:W3:Y:S01]  /*0b90*/  @P6 LDG.E R21, desc[UR6][R12.64+0x11c] ;  /* 0x00011c060c156981 */ /* 0x000ee2000c1e1900 */
[----:B----4-:R-:W-:-:S03]  /*0ba0*/  @P3 LOP3.LUT R3, R3, R22, RZ, 0x3c, !PT ;  /* 0x0000001603033212 */ /* 0x010fc600078e3cff */
[----:B------:R-:W4:Y:S01]  /*0bb0*/  @P6 LDG.E R22, desc[UR6][R12.64+0x128] ;  /* 0x000128060c166981 */ /* 0x000f22000c1e1900 */
[----:B--2---:R-:W-:Y:S02]  /*0bc0*/  @P3 LOP3.LUT R2, R2, R23, RZ, 0x3c, !PT ;  /* 0x0000001702023212 */ /* 0x004fe400078e3cff */
[----:B------:R-:W-:Y:S01]  /*0bd0*/  @P4 LOP3.LUT R3, R3, R18, RZ, 0x3c, !PT ;  /* 0x0000001203034212 */ /* 0x000fe200078e3cff */
[----:B------:R-:W2:Y:S01]  /*0be0*/  @P6 LDG.E R23, desc[UR6][R12.64+0x124] ;  /* 0x000124060c176981 */ /* 0x000ea2000c1e1900 */
[----:B------:R-:W-:-:S03]  /*0bf0*/  @P4 LOP3.LUT R4, R4, R25, RZ, 0x3c, !PT ;  /* 0x0000001904044212 */ /* 0x000fc600078e3cff */
[----:B------:R-:W4:Y:S01]  /*0c00*/  @P6 LDG.E R18, desc[UR6][R12.64+0x120] ;  /* 0x000120060c126981 */ /* 0x000f22000c1e1900 */
[----:B------:R-:W-:-:S03]  /*0c10*/  @P3 LOP3.LUT R5, R5, R20, RZ, 0x3c, !PT ;  /* 0x0000001405053212 */ /* 0x000fc600078e3cff */
[----:B------:R-:W4:Y:S01]  /*0c20*/  @P5 LDG.E R20, desc[UR6][R12.64+0x114] ;  /* 0x000114060c145981 */ /* 0x000f22000c1e1900 */
[----:B------:R-:W-:Y:S02]  /*0c30*/  @P4 LOP3.LUT R5, R5, R24, RZ, 0x3c, !PT ;  /* 0x0000001805054212 */ /* 0x000fe400078e3cff */
[----:B------:R-:W-:Y:S01]  /*0c40*/  @P5 LOP3.LUT R4, R4, R17, RZ, 0x3c, !PT ;  /* 0x0000001104045212 */ /* 0x000fe200078e3cff */
[----:B------:R-:W4:Y:S04]  /*0c50*/  @P0 LDG.E R24, desc[UR6][R12.64+0x134] ;  /* 0x000134060c180981 */ /* 0x000f28000c1e1900 */
[----:B------:R-:W4:Y:S04]  /*0c60*/  @P0 LDG.E R17, desc[UR6][R12.64+0x130] ;  /* 0x000130060c110981 */ /* 0x000f28000c1e1900 */
[----:B------:R-:W4:Y:S01]  /*0c70*/  @P0 LDG.E R25, desc[UR6][R12.64+0x138] ;  /* 0x000138060c190981 */ /* 0x000f22000c1e1900 */
[----:B------:R-:W-:Y:S01]  /*0c80*/  UIADD3 UR4, UPT, UPT, UR4, 0x10, URZ ;  /* 0x0000001004047890 */ /* 0x000fe2000fffe0ff */
[----:B------:R-:W-:-:S03]  /*0c90*/  @P4 LOP3.LUT R2, R2, R27, RZ, 0x3c, !PT ;  /* 0x0000001b02024212 */ /* 0x000fc600078e3cff */
[----:B------:R-:W-:Y:S01]  /*0ca0*/  UISETP.NE.AND UP0, UPT, UR4, 0x20, UPT ;  /* 0x000000200400788c */ /* 0x000fe2000bf05270 */
[----:B------:R-:W-:Y:S02]  /*0cb0*/  @P5 LOP3.LUT R5, R5, R16, RZ, 0x3c, !PT ;  /* 0x0000001005055212 */ /* 0x000fe400078e3cff */
[----:B------:R-:W-:Y:S02]  /*0cc0*/  @P5 LOP3.LUT R2, R2, R19, RZ, 0x3c, !PT ;  /* 0x0000001302025212 */ /* 0x000fe400078e3cff */
[----:B------:R-:W-:Y:S02]  /*0cd0*/  @P0 LOP3.LUT R0, R0, R29, RZ, 0x3c, !PT ;  /* 0x0000001d00000212 */ /* 0x000fe400078e3cff */
[----:B---3--:R-:W-:Y:S02]  /*0ce0*/  @P6 LOP3.LUT R4, R4, R21, RZ, 0x3c, !PT ;  /* 0x0000001504046212 */ /* 0x008fe400078e3cff */
[----:B--2---:R-:W-:Y:S02]  /*0cf0*/  @P6 LOP3.LUT R2, R2, R23, RZ, 0x3c, !PT ;  /* 0x0000001702026212 */ /* 0x004fe400078e3cff */
[----:B----4-:R-:W-:-:S02]  /*0d00*/  @P6 LOP3.LUT R5, R5, R18, RZ, 0x3c, !PT ;  /* 0x0000001205056212 */ /* 0x010fc400078e3cff */
[----:B------:R-:W-:-:S04]  /*0d10*/  @P5 LOP3.LUT R3, R3, R20, RZ, 0x3c, !PT ;  /* 0x0000001403035212 */ /* 0x000fc800078e3cff */
[----:B------:R-:W-:Y:S02]  /*0d20*/  @P6 LOP3.LUT R3, R3, R22, RZ, 0x3c, !PT ;  /* 0x0000001603036212 */ /* 0x000fe400078e3cff */
[----:B------:R-:W-:Y:S02]  /*0d30*/  @P0 LOP3.LUT R5, R5, R24, RZ, 0x3c, !PT ;  /* 0x0000001805050212 */ /* 0x000fe400078e3cff */
[----:B------:R-:W-:Y:S02]  /*0d40*/  @P0 LOP3.LUT R4, R4, R17, RZ, 0x3c, !PT ;  /* 0x0000001104040212 */ /* 0x000fe400078e3cff */
[----:B------:R-:W-:Y:S02]  /*0d50*/  @P0 LOP3.LUT R3, R3, R26, RZ, 0x3c, !PT ;  /* 0x0000001a03030212 */ /* 0x000fe400078e3cff */
[----:B------:R-:W-:Y:S01]  /*0d60*/  @P0 LOP3.LUT R2, R2, R25, RZ, 0x3c, !PT ;  /* 0x0000001902020212 */ /* 0x000fe200078e3cff */
[----:B------:R-:W-:Y:S06]  /*0d70*/  BRA.U UP0, `(.L_x_2) ;  /* 0xfffffff5004c7547 */ /* 0x000fec000b83ffff */
[----:B------:R-:W-:-:S05]  /*0d80*/  VIADD R6, R6, 0x1 ;  /* 0x0000000106067836 */ /* 0x000fca0000000000 */
[----:B------:R-:W-:-:S13]  /*0d90*/  ISETP.NE.AND P0, PT, R6, 0x5, PT ;  /* 0x000000050600780c */ /* 0x000fda0003f05270 */
[----:B------:R-:W-:Y:S05]  /*0da0*/  @P0 BRA `(.L_x_3) ;  /* 0xfffffff400300947 */ /* 0x000fea000383ffff */
[----:B------:R-:W-:Y:S01]  /*0db0*/  LOP3.LUT R6, R10, 0x3, RZ, 0xc0, !PT ;  /* 0x000000030a067812 */ /* 0x000fe200078ec0ff */
[----:B------:R1:W-:Y:S03]  /*0dc0*/  STL.64 [R1+0x8], R4 ;  /* 0x0000080401007387 */ /* 0x0003e60000100a00 */
[----:B------:R-:W-:Y:S01]  /*0dd0*/  ISETP.NE.U32.AND P0, PT, R6, 0x1, PT ;  /* 0x000000010600780c */ /* 0x000fe20003f05070 */
[----:B------:R1:W-:Y:S03]  /*0de0*/  STL.64 [R1+0x10], R2 ;  /* 0x0000100201007387 */ /* 0x0003e60000100a00 */
[----:B------:R-:W-:Y:S01]  /*0df0*/  ISETP.NE.AND.EX P0, PT, RZ, RZ, PT, P0 ;  /* 0x000000ffff00720c */ /* 0x000fe20003f05300 */
[----:B------:R1:W-:-:S12]  /*0e00*/  STL [R1+0x4], R0 ;  /* 0x0000040001007387 */ /* 0x0003d80000100800 */
[----:B-1----:R-:W-:Y:S05]  /*0e10*/  @!P0 BRA `(.L_x_1) ;  /* 0x0000001400e88947 */ /* 0x002fea0003800000 */
[----:B------:R-:W-:Y:S01]  /*0e20*/  IMAD.MOV.U32 R0, RZ, RZ, RZ ;  /* 0x000000ffff007224 */ /* 0x000fe200078e00ff */
[----:B------:R-:W-:Y:S01]  /*0e30*/  CS2R R2, SRZ ;  /* 0x0000000000027805 */ /* 0x000fe2000001ff00 */
[----:B------:R-:W-:Y:S01]  /*0e40*/  IMAD.MOV.U32 R6, RZ, RZ, RZ ;  /* 0x000000ffff067224 */ /* 0x000fe200078e00ff */
[----:B------:R-:W-:-:S07]  /*0e50*/  CS2R R4, SRZ ;  /* 0x0000000000047805 */ /* 0x000fce000001ff00 */
.L_x_5:
[----:B------:R-:W-:-:S06]  /*0e60*/  IMAD R14, R6, 0x4, R1 ;  /* 0x00000004060e7824 */ /* 0x000fcc00078e0201 */
[----:B------:R-:W5:Y:S01]  /*0e70*/  LDL R14, [R14+0x4] ;  /* 0x000004000e0e7983 */ /* 0x000f620000100800 */
[----:B------:R-:W-:Y:S01]  /*0e80*/  IMAD.SHL.U32 R15, R6, 0x20, RZ ;  /* 0x00000020060f7824 */ /* 0x000fe200078e00ff */
[----:B------:R-:W-:-:S06]  /*0e90*/  UMOV UR4, URZ ;  /* 0x000000ff00047c82 */ /* 0x000fcc0008000000 */
.L_x_4:
[----:B-----5:R-:W-:Y:S01]  /*0ea0*/  SHF.R.U32.HI R20, RZ, UR4, R14 ;  /* 0x00000004ff147c19 */ /* 0x020fe2000801160e */
[----:B------:R-:W-:-:S03]  /*0eb0*/  VIADD R12, R15, UR4 ;  /* 0x000000040f0c7c36 */ /* 0x000fc60008000000 */
[----:B------:R-:W-:-:S04]  /*0ec0*/  LOP3.LUT R13, R20, 0x1, RZ, 0xc0, !PT ;  /* 0x00000001140d7812 */ /* 0x000fc800078ec0ff */
[----:B------:R-:W-:Y:S01]  /*0ed0*/  ISETP.NE.U32.AND P0, PT, R13, 0x1, PT ;  /* 0x000000010d00780c */ /* 0x000fe20003f05070 */
[----:B------:R-:W-:-:S03]  /*0ee0*/  IMAD R13, R12, 0x5, RZ ;  /* 0x000000050c0d7824 */ /* 0x000fc600078e02ff */
[----:B------:R-:W-:Y:S01]  /*0ef0*/  R2P PR, R20, 0x7e ;  /* 0x0000007e14007804 */ /* 0x000fe20000000000 */
[----:B------:R-:W-:-:S08]  /*0f00*/  IMAD.WIDE.U32 R12, R13, 0x4, R8 ;  /* 0x000000040d0c7825 */ /* 0x000fd000078e0008 */
[----:B------:R-:W2:Y:S04]  /*0f10*/  @!P0 LDG.E R17, desc[UR6][R12.64] ;  /* 0x000000060c118981 */ /* 0x000ea8000c1e1900 */
        /* <DEDUP_REMOVED lines=174> */
[----:B-1----:R-:W-:Y:S05]  /*1a00*/  @P0 BRA `(.L_x_1) ;  /* 0x0000000800ec0947 */ /* 0x002fea0003800000 */
[----:B------:R-:W-:Y:S01]  /*1a10*/  IMAD.MOV.U32 R0, RZ, RZ, RZ ;  /* 0x000000ffff007224 */ /* 0x000fe200078e00ff */
[----:B------:R-:W-:Y:S01]  /*1a20*/  CS2R R2, SRZ ;  /* 0x0000000000027805 */ /* 0x000fe2000001ff00 */
[----:B------:R-:W-:Y:S01]  /*1a30*/  IMAD.MOV.U32 R6, RZ, RZ, RZ ;  /* 0x000000ffff067224 */ /* 0x000fe200078e00ff */
[----:B------:R-:W-:-:S07]  /*1a40*/  CS2R R4, SRZ ;  /* 0x0000000000047805 */ /* 0x000fce000001ff00 */
.L_x_7:
[----:B------:R-:W-:-:S06]  /*1a50*/  IMAD R14, R6, 0x4, R1 ;  /* 0x00000004060e7824 */ /* 0x000fcc00078e0201 */
[----:B------:R-:W5:Y:S01]  /*1a60*/  LDL R14, [R14+0x4] ;  /* 0x000004000e0e7983 */ /* 0x000f620000100800 */
[----:B------:R-:W-:Y:S01]  /*1a70*/  IMAD.SHL.U32 R15, R6, 0x20, RZ ;  /* 0x00000020060f7824 */ /* 0x000fe200078e00ff */
[----:B------:R-:W-:-:S06]  /*1a80*/  UMOV UR4, URZ ;  /* 0x000000ff00047c82 */ /* 0x000fcc0008000000 */
.L_x_6:
        /* <DEDUP_REMOVED lines=176> */
[----:B------:R1:W-:Y:S04]  /*2590*/  STL.64 [R1+0x8], R4 ;  /* 0x0000080401007387 */ /* 0x0003e80000100a00 */
[----:B------:R1:W-:Y:S04]  /*25a0*/  STL.64 [R1+0x10], R2 ;  /* 0x0000100201007387 */ /* 0x0003e80000100a00 */
[----:B------:R1:W-:Y:S02]  /*25b0*/  STL [R1+0x4], R0 ;  /* 0x0000040001007387 */ /* 0x0003e40000100800 */
.L_x_1:
[----:B0-----:R-:W-:Y:S05]  /*25c0*/  BSYNC.RECONVERGENT B0 ;  /* 0x0000000000007941 */ /* 0x001fea0003800200 */
.L_x_0:
[C---:B------:R-:W-:Y:S01]  /*25d0*/  ISETP.GT.U32.AND P0, PT, R10.reuse, 0x3, PT ;  /* 0x000000030a00780c */ /* 0x040fe20003f04070 */
[----:B------:R-:W-:Y:S01]  /*25e0*/  VIADD R7, R7, 0x1 ;  /* 0x0000000107077836 */ /* 0x000fe20000000000 */
[--C-:B------:R-:W-:Y:S02]  /*25f0*/  SHF.R.U64 R10, R10, 0x2, R11.reuse ;  /* 0x000000020a0a7819 */ /* 0x100fe4000000120b */
[----:B------:R-:W-:Y:S02]  /*2600*/  ISETP.GT.U32.AND.EX P0, PT, R11, RZ, PT, P0 ;  /* 0x000000ff0b00720c */ /* 0x000fe40003f04100 */
[----:B------:R-:W-:-:S11]  /*2610*/  SHF.R.U32.HI R11, RZ, 0x2, R11 ;  /* 0x00000002ff0b7819 */ /* 0x000fd6000001160b */
[----:B------:R-:W-:Y:S05]  /*2620*/  @P0 BRA `(.L_x_8) ;  /* 0xffffffd800e40947 */ /* 0x000fea000383ffff */
[----:B------:R-:W-:Y:S05]  /*2630*/  EXIT ;  /* 0x000000000000794d */ /* 0x000fea0003800000 */
.L_x_9:
[----:B------:R-:W-:-:S00]  /*2640*/  BRA `(.L_x_9) ;  /* 0xfffffffc00fc7947 */ /* 0x000fc0000383ffff */
[----:B------:R-:W-:-:S00]  /*2650*/  NOP ;  /* 0x0000000000007918 */ /* 0x000fc00000000000 */
        /* <DEDUP_REMOVED lines=10> */
.L_x_48:


//--------------------- .text._Z17calculate_fitnessPKfPfii --------------------------
	.section	.text._Z17calculate_fitnessPKfPfii,"ax",@progbits
	.align	128
        .global         _Z17calculate_fitnessPKfPfii
        .type           _Z17calculate_fitnessPKfPfii,@function
        .size           _Z17calculate_fitnessPKfPfii,(.L_x_47 - _Z17calculate_fitnessPKfPfii)
        .other          _Z17calculate_fitnessPKfPfii,@"STO_CUDA_ENTRY STV_DEFAULT"
_Z17calculate_fitnessPKfPfii:
.text._Z17calculate_fitnessPKfPfii:
        /* <DEDUP_REMOVED lines=9> */
[----:B------:R-:W0:Y:S01]  /*0090*/  LDCU UR4, c[0x0][0x390] ;  /* 0x00007200ff0477ac */ /* 0x000e220008000800 */
[----:B------:R-:W1:Y:S01]  /*00a0*/  LDC.64 R6, c[0x0][0x388] ;  /* 0x0000e200ff067b82 */ /* 0x000e620000000a00 */
[C---:B------:R-:W-:Y:S01]  /*00b0*/  ISETP.GE.AND P0, PT, R17.reuse, 0x1, PT ;  /* 0x000000011100780c */ /* 0x040fe20003f06270 */
[----:B------:R-:W2:Y:S01]  /*00c0*/  LDCU.64 UR6, c[0x0][0x358] ;  /* 0x00006b00ff0677ac */ /* 0x000ea20008000a00 */
[----:B0-----:R-:W0:Y:S02]  /*00d0*/  I2F.F64 R2, UR4 ;  /* 0x0000000400027d12 */ /* 0x001e240008201c00 */
[----:B0-----:R-:W-:Y:S01]  /*00e0*/  DMUL R4, R2, 10 ;  /* 0x4024000002047828 */ /* 0x001fe20000000000 */
[----:B-1----:R-:W-:-:S05]  /*00f0*/  IMAD.WIDE R2, R17, 0x4, R6 ;  /* 0x0000000411027825 */ /* 0x002fca00078e0206 */
[----:B------:R-:W2:Y:S02]  /*0100*/  F2F.F32.F64 R19, R4 ;  /* 0x0000000400137310 */ /* 0x000ea40000301000 */
[----:B--2---:R0:W-:Y:S01]  /*0110*/  STG.E desc[UR6][R2.64], R19 ;  /* 0x0000001302007986 */ /* 0x0041e2000c101906 */
[----:B------:R-:W-:Y:S05]  /*0120*/  @!P0 EXIT ;  /* 0x000000000000894d */ /* 0x000fea0003800000 */
[C---:B------:R-:W-:Y:S01]  /*0130*/  IMAD R0, R17.reuse, UR4, RZ ;  /* 0x0000000411007c24 */ /* 0x040fe2000f8e02ff */
[----:B------:R-:W-:Y:S03]  /*0140*/  BSSY.RECONVERGENT B0, `(.L_x_10) ;  /* 0x0000054000007945 */ /* 0x000fe60003800200 */
[----:B------:R-:W-:Y:S02]  /*0150*/  IMAD.IADD R17, R17, 0x1, R0 ;  /* 0x0000000111117824 */ /* 0x000fe400078e0200 */
[----:B------:R-:W-:-:S05]  /*0160*/  VIADD R16, R0, 0x1 ;  /* 0x0000000100107836 */ /* 0x000fca0000000000 */
[----:B------:R-:W-:-:S05]  /*0170*/  VIMNMX R5, PT, PT, R17, R16, !PT ;  /* 0x0000001011057248 */ /* 0x000fca0007fe0100 */
[----:B------:R-:W-:-:S05]  /*0180*/  IMAD.IADD R5, R5, 0x1, -R0 ;  /* 0x0000000105057824 */ /* 0x000fca00078e0a00 */
[----:B------:R-:W-:-:S04]  /*0190*/  LOP3.LUT R5, R5, 0x1, RZ, 0xc0, !PT ;  /* 0x0000000105057812 */ /* 0x000fc800078ec0ff */
[----:B------:R-:W-:-:S13]  /*01a0*/  ISETP.NE.U32.AND P0, PT, R5, 0x1, PT ;  /* 0x000000010500780c */ /* 0x000fda0003f05070 */
[----:B------:R-:W-:Y:S05]  /*01b0*/  @P0 BRA `(.L_x_11) ;  /* 0x0000000400300947 */ /* 0x000fea0003800000 */
[----:B------:R-:W1:Y:S02]  /*01c0*/  LDC.64 R4, c[0x0][0x380] ;  /* 0x0000e000ff047b82 */ /* 0x000e640000000a00 */
[----:B-1----:R-:W-:-:S06]  /*01d0*/  IMAD.WIDE R4, R0, 0x4, R4 ;  /* 0x0000000400047825 */ /* 0x002fcc00078e0204 */
[----:B------:R-:W2:Y:S01]  /*01e0*/  LDG.E R4, desc[UR6][R4.64] ;  /* 0x0000000604047981 */ /* 0x000ea2000c1e1900 */
[----:B------:R-:W-:Y:S01]  /*01f0*/  UMOV UR4, 0x54442eea ;  /* 0x54442eea00047882 */ /* 0x000fe20000000000 */
[----:B------:R-:W-:Y:S01]  /*0200*/  UMOV UR5, 0x401921fb ;  /* 0x401921fb00057882 */ /* 0x000fe20000000000 */
[----:B------:R-:W-:Y:S01]  /*0210*/  BSSY.RECONVERGENT B1, `(.L_x_12) ;  /* 0x0000022000017945 */ /* 0x000fe20003800200 */
[----:B--2---:R-:W1:Y:S01]  /*0220*/  F2F.F64.F32 R6, R4 ;  /* 0x0000000400067310 */ /* 0x004e620000201800 */
[----:B------:R-:W-:Y:S01]  /*0230*/  FMUL R18, R4, R4 ;  /* 0x0000000404127220 */ /* 0x000fe20000400000 */
[----:B-1----:R-:W-:-:S08]  /*0240*/  DMUL R12, R6, UR4 ;  /* 0x00000004060c7c28 */ /* 0x002fd00008000000 */
[----:B------:R-:W-:-:S14]  /*0250*/  DSETP.NEU.AND P0, PT, |R12|, +INF , PT ;  /* 0x7ff000000c00742a */ /* 0x000fdc0003f0d200 */
[----:B------:R-:W-:Y:S05]  /*0260*/  @!P0 BRA `(.L_x_13) ;  /* 0x0000000000688947 */ /* 0x000fea0003800000 */
[----:B------:R-:W-:Y:S01]  /*0270*/  UMOV UR4, 0x6dc9c883 ;  /* 0x6dc9c88300047882 */ /* 0x000fe20000000000 */
[----:B------:R-:W-:Y:S01]  /*0280*/  UMOV UR5, 0x3fe45f30 ;  /* 0x3fe45f3000057882 */ /* 0x000fe20000000000 */
[C---:B------:R-:W-:Y:S01]  /*0290*/  DSETP.GE.AND P0, PT, |R12|.reuse, 2.14748364800000000000e+09, PT ;  /* 0x41e000000c00742a */ /* 0x040fe20003f06200 */
[----:B------:R-:W-:Y:S01]  /*02a0*/  BSSY.RECONVERGENT B2, `(.L_x_14) ;  /* 0x0000014000027945 */ /* 0x000fe20003800200 */
[----:B------:R-:W-:Y:S01]  /*02b0*/  DMUL R4, R12, UR4 ;  /* 0x000000040c047c28 */ /* 0x000fe20008000000 */
[----:B------:R-:W-:Y:S01]  /*02c0*/  UMOV UR4, 0x54442d18 ;  /* 0x54442d1800047882 */ /* 0x000fe20000000000 */
[----:B------:R-:W-:-:S04]  /*02d0*/  UMOV UR5, 0x3ff921fb ;  /* 0x3ff921fb00057882 */ /* 0x000fc80000000000 */
[----:B------:R-:W1:Y:S08]  /*02e0*/  F2I.F64 R0, R4 ;  /* 0x0000000400007311 */ /* 0x000e700000301100 */
[----:B-1----:R-:W1:Y:S02]  /*02f0*/  I2F.F64 R20, R0 ;  /* 0x0000000000147312 */ /* 0x002e640000201c00 */
[----:B-1----:R-:W-:Y:S01]  /*0300*/  DFMA R6, R20, -UR4, R12 ;  /* 0x8000000414067c2b */ /* 0x002fe2000800000c */
[----:B------:R-:W-:Y:S01]  /*0310*/  UMOV UR4, 0x33145c00 ;  /* 0x33145c0000047882 */ /* 0x000fe20000000000 */
[----:B------:R-:W-:-:S06]  /*0320*/  UMOV UR5, 0x3c91a626 ;  /* 0x3c91a62600057882 */ /* 0x000fcc0000000000 */
[----:B------:R-:W-:Y:S01]  /*0330*/  DFMA R6, R20, -UR4, R6 ;  /* 0x8000000414067c2b */ /* 0x000fe20008000006 */
[----:B------:R-:W-:Y:S01]  /*0340*/  UMOV UR4, 0x252049c0 ;  /* 0x252049c000047882 */ /* 0x000fe20000000000 */
[----:B------:R-:W-:-:S06]  /*0350*/  UMOV UR5, 0x397b839a ;  /* 0x397b839a00057882 */ /* 0x000fcc0000000000 */
[----:B------:R-:W-:Y:S01]  /*0360*/  DFMA R20, R20, -UR4, R6 ;  /* 0x8000000414147c2b */ /* 0x000fe20008000006 */
[----:B------:R-:W-:Y:S10]  /*0370*/  @!P0 BRA `(.L_x_15) ;  /* 0x0000000000188947 */ /* 0x000ff40003800000 */
[----:B------:R-:W-:Y:S01]  /*0380*/  IMAD.MOV.U32 R9, RZ, RZ, R12 ;  /* 0x000000ffff097224 */ /* 0x000fe200078e000c */
[----:B------:R-:W-:-:S07]  /*0390*/  MOV R14, 0x3b0 ;  /* 0x000003b0000e7802 */ /* 0x000fce0000000f00 */
[----:B0-----:R-:W-:Y:S05]  /*03a0*/  CALL.REL.NOINC `($_Z17calculate_fitnessPKfPfii$__internal_trig_reduction_slowpathd) ;  /* 0x0000000c00187944 */ /* 0x001fea0003c00000 */
[----:B------:R-:W-:Y:S02]  /*03b0*/  IMAD.MOV.U32 R0, RZ, RZ, R4 ;  /* 0x000000ffff007224 */ /* 0x000fe400078e0004 */
[----:B------:R-:W-:Y:S02]  /*03c0*/  IMAD.MOV.U32 R20, RZ, RZ, R26 ;  /* 0x000000ffff147224 */ /* 0x000fe400078e001a */
[----:B------:R-:W-:-:S07]  /*03d0*/  IMAD.MOV.U32 R21, RZ, RZ, R27 ;  /* 0x000000ffff157224 */ /* 0x000fce00078e001b */
.L_x_15:
[----:B------:R-:W-:Y:S05]  /*03e0*/  BSYNC.RECONVERGENT B2 ;  /* 0x0000000000027941 */ /* 0x000fea0003800200 */
.L_x_14:
[----:B------:R-:W-:Y:S01]  /*03f0*/  VIADD R0, R0, 0x1 ;  /* 0x0000000100007836 */ /* 0x000fe20000000000 */
[----:B------:R-:W-:Y:S06]  /*0400*/  BRA `(.L_x_16) ;  /* 0x0000000000087947 */ /* 0x000fec0003800000 */
.L_x_13:
[----:B------:R-:W-:Y:S01]  /*0410*/  DMUL R20, RZ, R12 ;  /* 0x0000000cff147228 */ /* 0x000fe20000000000 */
[----:B------:R-:W-:-:S10]  /*0420*/  IMAD.MOV.U32 R0, RZ, RZ, 0x1 ;  /* 0x00000001ff007424 */ /* 0x000fd400078e00ff */
.L_x_16:
[----:B------:R-:W-:Y:S05]  /*0430*/  BSYNC.RECONVERGENT B1 ;  /* 0x0000000000017941 */ /* 0x000fea0003800200 */
.L_x_12:
[----:B------:R-:W1:Y:S01]  /*0440*/  LDCU.64 UR4, c[0x4][0x48] ;  /* 0x01000900ff0477ac */ /* 0x000e620008000a00 */
[----:B------:R-:W-:-:S05]  /*0450*/  IMAD.SHL.U32 R4, R0, 0x40, RZ ;  /* 0x0000004000047824 */ /* 0x000fca00078e00ff */
[----:B------:R-:W-:-:S04]  /*0460*/  LOP3.LUT R4, R4, 0x40, RZ, 0xc0, !PT ;  /* 0x0000004004047812 */ /* 0x000fc800078ec0ff */
[----:B-1----:R-:W-:-:S05]  /*0470*/  IADD3 R26, P0, PT, R4, UR4, RZ ;  /* 0x00000004041a7c10 */ /* 0x002fca000ff1e0ff */
[----:B------:R-:W-:-:S05]  /*0480*/  IMAD.X R27, RZ, RZ, UR5, P0 ;  /* 0x00000005ff1b7e24 */ /* 0x000fca00080e06ff */
[----:B------:R-:W2:Y:S04]  /*0490*/  LDG.E.128.CONSTANT R4, desc[UR6][R26.64] ;  /* 0x000000061a047981 */ /* 0x000ea8000c1e9d00 */
[----:B------:R-:W3:Y:S04]  /*04a0*/  LDG.E.128.CONSTANT R8, desc[UR6][R26.64+0x10] ;  /* 0x000010061a087981 */ /* 0x000ee8000c1e9d00 */
[----:B------:R-:W4:Y:S01]  /*04b0*/  LDG.E.128.CONSTANT R12, desc[UR6][R26.64+0x20] ;  /* 0x000020061a0c7981 */ /* 0x000f22000c1e9d00 */
[----:B------:R-:W-:Y:S01]  /*04c0*/  LOP3.LUT R22, R0, 0x1, RZ, 0xc0, !PT ;  /* 0x0000000100167812 */ /* 0x000fe200078ec0ff */
[----:B------:R-:W-:-:S02]  /*04d0*/  IMAD.MOV.U32 R24, RZ, RZ, 0x20fd8164 ;  /* 0x20fd8164ff187424 */ /* 0x000fc400078e00ff */
[----:B------:R-:W-:Y:S01]  /*04e0*/  IMAD.MOV.U32 R25, RZ, RZ, 0x3da8ff83 ;  /* 0x3da8ff83ff197424 */ /* 0x000fe200078e00ff */
[----:B------:R-:W-:Y:S01]  /*04f0*/  ISETP.NE.U32.AND P0, PT, R22, 0x1, PT ;  /* 0x000000011600780c */ /* 0x000fe20003f05070 */
[----:B------:R-:W-:-:S03]  /*0500*/  DMUL R22, R20, R20 ;  /* 0x0000001414167228 */ /* 0x000fc60000000000 */
[----:B------:R-:W-:Y:S02]  /*0510*/  FSEL R24, R24, -8.06006814911005101289e+34, !P0 ;  /* 0xf9785eba18187808 */ /* 0x000fe40004000000 */
[----:B------:R-:W-:-:S06]  /*0520*/  FSEL R25, -R25, 0.11223486810922622681, !P0 ;  /* 0x3de5db6519197808 */ /* 0x000fcc0004000100 */
[----:B--2---:R-:W-:-:S08]  /*0530*/  DFMA R4, R22, R24, R4 ;  /* 0x000000181604722b */ /* 0x004fd00000000004 */
[C---:B------:R-:W-:Y:S01]  /*0540*/  DFMA R4, R22.reuse, R4, R6 ;  /* 0x000000041604722b */ /* 0x040fe20000000006 */
[----:B------:R-:W1:Y:S07]  /*0550*/  F2F.F64.F32 R6, R18 ;  /* 0x0000001200067310 */ /* 0x000e6e0000201800 */
[C---:B---3--:R-:W-:Y:S01]  /*0560*/  DFMA R4, R22.reuse, R4, R8 ;  /* 0x000000041604722b */ /* 0x048fe20000000008 */
[----:B------:R-:W2:Y:S07]  /*0570*/  F2F.F64.F32 R8, R19 ;  /* 0x0000001300087310 */ /* 0x000eae0000201800 */
[----:B------:R-:W-:-:S08]  /*0580*/  DFMA R4, R22, R4, R10 ;  /* 0x000000041604722b */ /* 0x000fd0000000000a */
[----:B----4-:R-:W-:-:S08]  /*0590*/  DFMA R4, R22, R4, R12 ;  /* 0x000000041604722b */ /* 0x010fd0000000000c */
[----:B------:R-:W-:-:S08]  /*05a0*/  DFMA R4, R22, R4, R14 ;  /* 0x000000041604722b */ /* 0x000fd0000000000e */
[----:B------:R-:W-:Y:S02]  /*05b0*/  DFMA R20, R4, R20, R20 ;  /* 0x000000140414722b */ /* 0x000fe40000000014 */
[----:B------:R-:W-:-:S10]  /*05c0*/  DFMA R4, R22, R4, 1 ;  /* 0x3ff000001604742b */ /* 0x000fd40000000004 */
[----:B------:R-:W-:Y:S02]  /*05d0*/  FSEL R10, R4, R20, !P0 ;  /* 0x00000014040a7208 */ /* 0x000fe40004000000 */
[----:B------:R-:W-:Y:S02]  /*05e0*/  FSEL R11, R5, R21, !P0 ;  /* 0x00000015050b7208 */ /* 0x000fe40004000000 */
[----:B------:R-:W-:Y:S01]  /*05f0*/  LOP3.LUT P0, RZ, R0, 0x2, RZ, 0xc0, !PT ;  /* 0x0000000200ff7812 */ /* 0x000fe2000780c0ff */
[----:B------:R-:W-:-:S03]  /*0600*/  IMAD.MOV.U32 R0, RZ, RZ, R16 ;  /* 0x000000ffff007224 */ /* 0x000fc600078e0010 */
[----:B------:R-:W-:-:S10]  /*0610*/  DADD R4, RZ, -R10 ;  /* 0x00000000ff047229 */ /* 0x000fd4000000080a */
[----:B------:R-:W-:Y:S02]  /*0620*/  FSEL R4, R10, R4, !P0 ;  /* 0x000000040a047208 */ /* 0x000fe40004000000 */
[----:B------:R-:W-:-:S06]  /*0630*/  FSEL R5, R11, R5, !P0 ;  /* 0x000000050b057208 */ /* 0x000fcc0004000000 */
[----:B-1----:R-:W-:-:S08]  /*0640*/  DFMA R6, R4, -10, R6 ;  /* 0xc02400000406782b */ /* 0x002fd00000000006 */
[----:B--2---:R-:W-:-:S06]  /*0650*/  DADD R6, R6, R8 ;  /* 0x0000000006067229 */ /* 0x004fcc0000000008 */
[----:B0-----:R-:W0:Y:S02]  /*0660*/  F2F.F32.F64 R19, R6 ;  /* 0x0000000600137310 */ /* 0x001e240000301000 */
[----:B0-----:R1:W-:Y:S03]  /*0670*/  STG.E desc[UR6][R2.64], R19 ;  /* 0x0000001302007986 */ /* 0x0013e6000c101906 */
.L_x_11:
[----:B------:R-:W-:Y:S05]  /*0680*/  BSYNC.RECONVERGENT B0 ;  /* 0x0000000000007941 */ /* 0x000fea0003800200 */
.L_x_10:
[----:B------:R-:W-:-:S13]  /*0690*/  ISETP.GE.AND P0, PT, R16, R17, PT ;  /* 0x000000111000720c */ /* 0x000fda0003f06270 */
[----:B------:R-:W-:Y:S05]  /*06a0*/  @P0 EXIT ;  /* 0x000000000000094d */ /* 0x000fea0003800000 */
[----:B------:R-:W2:Y:S01]  /*06b0*/  LDCU.64 UR4, c[0x0][0x380] ;  /* 0x00007000ff0477ac */ /* 0x000ea20008000a00 */
[----:B------:R-:W3:Y:S01]  /*06c0*/  LDCU.64 UR10, c[0x4][0x48] ;  /* 0x01000900ff0a77ac */ /* 0x000ee20008000a00 */
[----:B--2---:R-:W-:-:S04]  /*06d0*/  UIADD3 UR4, UP0, UPT, UR4, 0x4, URZ ;  /* 0x0000000404047890 */ /* 0x004fc8000ff1e0ff */
[----:B---3--:R-:W-:-:S12]  /*06e0*/  UIADD3.X UR5, UPT, UPT, URZ, UR5, URZ, UP0, !UPT ;  /* 0x00000005ff057290 */ /* 0x008fd800087fe4ff */
.L_x_26:
[----:B------:R-:W-:Y:S02]  /*06f0*/  IMAD.U32 R20, RZ, RZ, UR4 ;  /* 0x00000004ff147e24 */ /* 0x000fe4000f8e00ff */
[----:B------:R-:W-:Y:S02]  /*0700*/  IMAD.U32 R21, RZ, RZ, UR5 ;  /* 0x00000005ff157e24 */ /* 0x000fe4000f8e00ff */
[----:B------:R-:W-:-:S05]  /*0710*/  IMAD.WIDE R20, R0, 0x4, R20 ;  /* 0x0000000400147825 */ /* 0x000fca00078e0214 */
[----:B--2---:R-:W2:Y:S01]  /*0720*/  LDG.E R4, desc[UR6][R20.64+-0x4] ;  /* 0xfffffc0614047981 */ /* 0x004ea2000c1e1900 */
[----:B------:R-:W-:Y:S01]  /*0730*/  UMOV UR8, 0x54442eea ;  /* 0x54442eea00087882 */ /* 0x000fe20000000000 */
[----:B------:R-:W-:Y:S01]  /*0740*/  UMOV UR9, 0x401921fb ;  /* 0x401921fb00097882 */ /* 0x000fe20000000000 */
[----:B------:R-:W-:Y:S01]  /*0750*/  BSSY.RECONVERGENT B0, `(.L_x_17) ;  /* 0x000001e000007945 */ /* 0x000fe20003800200 */
[----:B--2---:R-:W2:Y:S01]  /*0760*/  F2F.F64.F32 R12, R4 ;  /* 0x00000004000c7310 */ /* 0x004ea20000201800 */
[----:B------:R-:W-:Y:S01]  /*0770*/  FMUL R16, R4, R4 ;  /* 0x0000000404107220 */ /* 0x000fe20000400000 */
[----:B--2---:R-:W-:-:S08]  /*0780*/  DMUL R12, R12, UR8 ;  /* 0x000000080c0c7c28 */ /* 0x004fd00008000000 */
[----:B------:R-:W-:-:S14]  /*0790*/  DSETP.NEU.AND P0, PT, |R12|, +INF , PT ;  /* 0x7ff000000c00742a */ /* 0x000fdc0003f0d200 */
[----:B------:R-:W-:Y:S01]  /*07a0*/  @!P0 DMUL R26, RZ, R12 ;  /* 0x0000000cff1a8228 */ /* 0x000fe20000000000 */
[----:B------:R-:W-:Y:S01]  /*07b0*/  @!P0 IMAD.MOV.U32 R18, RZ, RZ, 0x1 ;  /* 0x00000001ff128424 */ /* 0x000fe200078e00ff */
[----:B------:R-:W-:Y:S09]  /*07c0*/  @!P0 BRA `(.L_x_18) ;  /* 0x0000000000588947 */ /* 0x000ff20003800000 */
[----:B------:R-:W-:Y:S01]  /*07d0*/  UMOV UR8, 0x6dc9c883 ;  /* 0x6dc9c88300087882 */ /* 0x000fe20000000000 */
[----:B------:R-:W-:Y:S01]  /*07e0*/  UMOV UR9, 0x3fe45f30 ;  /* 0x3fe45f3000097882 */ /* 0x000fe20000000000 */
[C---:B------:R-:W-:Y:S01]  /*07f0*/  DSETP.GE.AND P0, PT, |R12|.reuse, 2.14748364800000000000e+09, PT ;  /* 0x41e000000c00742a */ /* 0x040fe20003f06200 */
[----:B------:R-:W-:Y:S01]  /*0800*/  BSSY.RECONVERGENT B1, `(.L_x_19) ;  /* 0x0000011000017945 */ /* 0x000fe20003800200 */
[----:B------:R-:W-:Y:S01]  /*0810*/  DMUL R4, R12, UR8 ;  /* 0x000000080c047c28 */ /* 0x000fe20008000000 */
[----:B------:R-:W-:Y:S01]  /*0820*/  UMOV UR8, 0x54442d18 ;  /* 0x54442d1800087882 */ /* 0x000fe20000000000 */
[----:B------:R-:W-:-:S08]  /*0830*/  UMOV UR9, 0x3ff921fb ;  /* 0x3ff921fb00097882 */ /* 0x000fd00000000000 */
[----:B------:R-:W2:Y:S08]  /*0840*/  F2I.F64 R4, R4 ;  /* 0x0000000400047311 */ /* 0x000eb00000301100 */
[----:B--2---:R-:W2:Y:S02]  /*0850*/  I2F.F64 R26, R4 ;  /* 0x00000004001a7312 */ /* 0x004ea40000201c00 */
[----:B--2---:R-:W-:Y:S01]  /*0860*/  DFMA R6, R26, -UR8, R12 ;  /* 0x800000081a067c2b */ /* 0x004fe2000800000c */
        /* <DEDUP_REMOVED lines=9> */
[----:B01----:R-:W-:Y:S05]  /*0900*/  CALL.REL.NOINC `($_Z17calculate_fitnessPKfPfii$__internal_trig_reduction_slowpathd) ;  /* 0x0000000400c07944 */ /* 0x003fea0003c00000 */
.L_x_20:
[----:B------:R-:W-:Y:S05]  /*0910*/  BSYNC.RECONVERGENT B1 ;  /* 0x0000000000017941 */ /* 0x000fea0003800200 */
.L_x_19:
[----:B------:R-:W-:-:S07]  /*0920*/  VIADD R18, R4, 0x1 ;  /* 0x0000000104127836 */ /* 0x000fce0000000000 */
.L_x_18:
[----:B------:R-:W-:Y:S05]  /*0930*/  BSYNC.RECONVERGENT B0 ;  /* 0x0000000000007941 */ /* 0x000fea0003800200 */
.L_x_17:
[----:B------:R-:W-:-:S05]  /*0940*/  IMAD.SHL.U32 R4, R18, 0x40, RZ ;  /* 0x0000004012047824 */ /* 0x000fca00078e00ff */
[----:B------:R-:W-:-:S04]  /*0950*/  LOP3.LUT R4, R4, 0x40, RZ, 0xc0, !PT ;  /* 0x0000004004047812 */ /* 0x000fc800078ec0ff */
[----:B------:R-:W-:-:S05]  /*0960*/  IADD3 R28, P0, PT, R4, UR10, RZ ;  /* 0x0000000a041c7c10 */ /* 0x000fca000ff1e0ff */
[----:B------:R-:W-:-:S05]  /*0970*/  IMAD.X R29, RZ, RZ, UR11, P0 ;  /* 0x0000000bff1d7e24 */ /* 0x000fca00080e06ff */
[----:B------:R-:W2:Y:S04]  /*0980*/  LDG.E.128.CONSTANT R4, desc[UR6][R28.64] ;  /* 0x000000061c047981 */ /* 0x000ea8000c1e9d00 */
[----:B------:R-:W3:Y:S04]  /*0990*/  LDG.E.128.CONSTANT R8, desc[UR6][R28.64+0x10] ;  /* 0x000010061c087981 */ /* 0x000ee8000c1e9d00 */
[----:B------:R-:W4:Y:S01]  /*09a0*/  LDG.E.128.CONSTANT R12, desc[UR6][R28.64+0x20] ;  /* 0x000020061c0c7981 */ /* 0x000f22000c1e9d00 */
[----:B------:R-:W-:Y:S01]  /*09b0*/  LOP3.LUT R22, R18, 0x1, RZ, 0xc0, !PT ;  /* 0x0000000112167812 */ /* 0x000fe200078ec0ff */
[----:B------:R-:W-:Y:S01]  /*09c0*/  IMAD.MOV.U32 R23, RZ, RZ, 0x3da8ff83 ;  /* 0x3da8ff83ff177424 */ /* 0x000fe200078e00ff */
[----:B------:R-:W-:-:S02]  /*09d0*/  DMUL R24, R26, R26 ;  /* 0x0000001a1a187228 */ /* 0x000fc40000000000 */
[----:B------:R-:W-:Y:S01]  /*09e0*/  ISETP.NE.U32.AND P0, PT, R22, 0x1, PT ;  /* 0x000000011600780c */ /* 0x000fe20003f05070 */
[----:B------:R-:W-:-:S03]  /*09f0*/  IMAD.MOV.U32 R22, RZ, RZ, 0x20fd8164 ;  /* 0x20fd8164ff167424 */ /* 0x000fc600078e00ff */
[----:B------:R-:W-:Y:S02]  /*0a00*/  FSEL R23, -R23, 0.11223486810922622681, !P0 ;  /* 0x3de5db6517177808 */ /* 0x000fe40004000100 */
[----:B------:R-:W-:-:S06]  /*0a10*/  FSEL R22, R22, -8.06006814911005101289e+34, !P0 ;  /* 0xf9785eba16167808 */ /* 0x000fcc0004000000 */
[----:B--2---:R-:W-:-:S08]  /*0a20*/  DFMA R4, R24, R22, R4 ;  /* 0x000000161804722b */ /* 0x004fd00000000004 */
[C---:B------:R-:W-:Y:S01]  /*0a30*/  DFMA R4, R24.reuse, R4, R6 ;  /* 0x000000041804722b */ /* 0x040fe20000000006 */
[----:B------:R-:W2:Y:S07]  /*0a40*/  F2F.F64.F32 R6, R16 ;  /* 0x0000001000067310 */ /* 0x000eae0000201800 */
[C---:B---3--:R-:W-:Y:S01]  /*0a50*/  DFMA R4, R24.reuse, R4, R8 ;  /* 0x000000041804722b */ /* 0x048fe20000000008 */
[----:B------:R-:W3:Y:S07]  /*0a60*/  F2F.F64.F32 R8, R19 ;  /* 0x0000001300087310 */ /* 0x000eee0000201800 */
[----:B------:R-:W-:-:S08]  /*0a70*/  DFMA R4, R24, R4, R10 ;  /* 0x000000041804722b */ /* 0x000fd0000000000a */
[----:B----4-:R-:W-:-:S08]  /*0a80*/  DFMA R4, R24, R4, R12 ;  /* 0x000000041804722b */ /* 0x010fd0000000000c */
[----:B------:R-:W-:-:S08]  /*0a90*/  DFMA R4, R24, R4, R14 ;  /* 0x000000041804722b */ /* 0x000fd0000000000e */
[----:B------:R-:W-:Y:S02]  /*0aa0*/  DFMA R26, R4, R26, R26 ;  /* 0x0000001a041a722b */ /* 0x000fe4000000001a */
[----:B------:R-:W-:-:S10]  /*0ab0*/  DFMA R4, R24, R4, 1 ;  /* 0x3ff000001804742b */ /* 0x000fd40000000004 */
[----:B------:R-:W-:Y:S02]  /*0ac0*/  FSEL R10, R4, R26, !P0 ;  /* 0x0000001a040a7208 */ /* 0x000fe40004000000 */
[----:B------:R-:W-:Y:S02]  /*0ad0*/  FSEL R11, R5, R27, !P0 ;  /* 0x0000001b050b7208 */ /* 0x000fe40004000000 */
[----:B------:R-:W-:-:S04]  /*0ae0*/  LOP3.LUT P0, RZ, R18, 0x2, RZ, 0xc0, !PT ;  /* 0x0000000212ff7812 */ /* 0x000fc8000780c0ff */
[----:B------:R-:W-:-:S10]  /*0af0*/  DADD R4, RZ, -R10 ;  /* 0x00000000ff047229 */ /* 0x000fd4000000080a */
[----:B------:R-:W-:Y:S02]  /*0b00*/  FSEL R4, R10, R4, !P0 ;  /* 0x000000040a047208 */ /* 0x000fe40004000000 */
[----:B------:R-:W-:-:S06]  /*0b10*/  FSEL R5, R11, R5, !P0 ;  /* 0x000000050b057208 */ /* 0x000fcc0004000000 */
[----:B--2---:R-:W-:-:S08]  /*0b20*/  DFMA R6, R4, -10, R6 ;  /* 0xc02400000406782b */ /* 0x004fd00000000006 */
[----:B---3--:R-:W-:-:S06]  /*0b30*/  DADD R6, R6, R8 ;  /* 0x0000000006067229 */ /* 0x008fcc0000000008 */
[----:B------:R-:W2:Y:S02]  /*0b40*/  F2F.F32.F64 R23, R6 ;  /* 0x0000000600177310 */ /* 0x000ea40000301000 */
[----:B--2---:R2:W-:Y:S04]  /*0b50*/  STG.E desc[UR6][R2.64], R23 ;  /* 0x0000001702007986 */ /* 0x0045e8000c101906 */
[----:B------:R-:W3:Y:S01]  /*0b60*/  LDG.E R20, desc[UR6][R20.64] ;  /* 0x0000000614147981 */ /* 0x000ee2000c1e1900 */
[----:B------:R-:W-:Y:S01]  /*0b70*/  UMOV UR8, 0x54442eea ;  /* 0x54442eea00087882 */ /* 0x000fe20000000000 */
[----:B------:R-:W-:Y:S01]  /*0b80*/  UMOV UR9, 0x401921fb ;  /* 0x401921fb00097882 */ /* 0x000fe20000000000 */
[----:B------:R-:W-:Y:S01]  /*0b90*/  BSSY.RECONVERGENT B0, `(.L_x_21) ;  /* 0x0000021000007945 */ /* 0x000fe20003800200 */
[----:B---3--:R-:W3:Y:S01]  /*0ba0*/  F2F.F64.F32 R4, R20 ;  /* 0x0000001400047310 */ /* 0x008ee20000201800 */
[----:B------:R-:W-:Y:S01]  /*0bb0*/  FMUL R16, R20, R20 ;  /* 0x0000001414107220 */ /* 0x000fe20000400000 */
[----:B---3--:R-:W-:-:S08]  /*0bc0*/  DMUL R12, R4, UR8 ;  /* 0x00000008040c7c28 */ /* 0x008fd00008000000 */
[----:B------:R-:W-:-:S14]  /*0bd0*/  DSETP.NEU.AND P0, PT, |R12|, +INF , PT ;  /* 0x7ff000000c00742a */ /* 0x000fdc0003f0d200 */
[----:B--2---:R-:W-:Y:S05]  /*0be0*/  @!P0 BRA `(.L_x_22) ;  /* 0x0000000000648947 */ /* 0x004fea0003800000 */
[----:B------:R-:W-:Y:S01]  /*0bf0*/  UMOV UR8, 0x6dc9c883 ;  /* 0x6dc9c88300087882 */ /* 0x000fe20000000000 */
[----:B------:R-:W-:Y:S01]  /*0c00*/  UMOV UR9, 0x3fe45f30 ;  /* 0x3fe45f3000097882 */ /* 0x000fe20000000000 */
[C---:B------:R-:W-:Y:S01]  /*0c10*/  DSETP.GE.AND P0, PT, |R12|.reuse, 2.14748364800000000000e+09, PT ;  /* 0x41e000000c00742a */ /* 0x040fe20003f06200 */
[----:B------:R-:W-:Y:S01]  /*0c20*/  BSSY.RECONVERGENT B1, `(.L_x_23) ;  /* 0x0000013000017945 */ /* 0x000fe20003800200 */
[----:B------:R-:W-:Y:S01]  /*0c30*/  DMUL R4, R12, UR8 ;  /* 0x000000080c047c28 */ /* 0x000fe20008000000 */
[----:B------:R-:W-:Y:S01]  /*0c40*/  UMOV UR8, 0x54442d18 ;  /* 0x54442d1800087882 */ /* 0x000fe20000000000 */
[----:B------:R-:W-:-:S08]  /*0c50*/  UMOV UR9, 0x3ff921fb ;  /* 0x3ff921fb00097882 */ /* 0x000fd00000000000 */
[----:B------:R-:W0:Y:S08]  /*0c60*/  F2I.F64 R4, R4 ;  /* 0x0000000400047311 */ /* 0x000e300000301100 */
[----:B01----:R-:W0:Y:S02]  /*0c70*/  I2F.F64 R18, R4 ;  /* 0x0000000400127312 */ /* 0x003e240000201c00 */
[----:B0-----:R-:W-:Y:S01]  /*0c80*/  DFMA R6, R18, -UR8, R12 ;  /* 0x8000000812067c2b */ /* 0x001fe2000800000c */
        /* <DEDUP_REMOVED lines=9> */
[----:B------:R-:W-:Y:S05]  /*0d20*/  CALL.REL.NOINC `($_Z17calculate_fitnessPKfPfii$__internal_trig_reduction_slowpathd) ;  /* 0x0000000000b87944 */ /* 0x000fea0003c00000 */
[----:B------:R-:W-:Y:S02]  /*0d30*/  IMAD.MOV.U32 R18, RZ, RZ, R26 ;  /* 0x000000ffff127224 */ /* 0x000fe400078e001a */
[----:B------:R-:W-:-:S07]  /*0d40*/  IMAD.MOV.U32 R19, RZ, RZ, R27 ;  /* 0x000000ffff137224 */ /* 0x000fce00078e001b */
.L_x_24:
[----:B------:R-:W-:Y:S05]  /*0d50*/  BSYNC.RECONVERGENT B1 ;  /* 0x0000000000017941 */ /* 0x000fea0003800200 */
.L_x_23:
[----:B------:R-:W-:Y:S01]  /*0d60*/  VIADD R22, R4, 0x1 ;  /* 0x0000000104167836 */ /* 0x000fe20000000000 */
[----:B------:R-:W-:Y:S06]  /*0d70*/  BRA `(.L_x_25) ;  /* 0x0000000000087947 */ /* 0x000fec0003800000 */
.L_x_22:
[----:B01----:R-:W-:Y:S01]  /*0d80*/  DMUL R18, RZ, R12 ;  /* 0x0000000cff127228 */ /* 0x003fe20000000000 */
[----:B------:R-:W-:-:S10]  /*0d90*/  IMAD.MOV.U32 R22, RZ, RZ, 0x1 ;  /* 0x00000001ff167424 */ /* 0x000fd400078e00ff */
.L_x_25:
[----:B------:R-:W-:Y:S05]  /*0da0*/  BSYNC.RECONVERGENT B0 ;  /* 0x0000000000007941 */ /* 0x000fea0003800200 */
.L_x_21:
        /* <DEDUP_REMOVED lines=11> */
[----:B------:R-:W-:Y:S01]  /*0e60*/  DMUL R20, R18, R18 ;  /* 0x0000001212147228 */ /* 0x000fe20000000000 */
[----:B------:R-:W-:Y:S02]  /*0e70*/  VIADD R0, R0, 0x2 ;  /* 0x0000000200007836 */ /* 0x000fe40000000000 */
[----:B------:R-:W-:Y:S02]  /*0e80*/  FSEL R24, R24, -8.06006814911005101289e+34, !P0 ;  /* 0xf9785eba18187808 */ /* 0x000fe40004000000 */
[----:B------:R-:W-:-:S06]  /*0e90*/  FSEL R25, -R25, 0.11223486810922622681, !P0 ;  /* 0x3de5db6519197808 */ /* 0x000fcc0004000100 */
[----:B--2---:R-:W-:-:S08]  /*0ea0*/  DFMA R4, R20, R24, R4 ;  /* 0x000000181404722b */ /* 0x004fd00000000004 */
[C---:B------:R-:W-:Y:S01]  /*0eb0*/  DFMA R4, R20.reuse, R4, R6 ;  /* 0x000000041404722b */ /* 0x040fe20000000006 */
[----:B------:R-:W0:Y:S07]  /*0ec0*/  F2F.F64.F32 R6, R16 ;  /* 0x0000001000067310 */ /* 0x000e2e0000201800 */
[C---:B---3--:R-:W-:Y:S01]  /*0ed0*/  DFMA R4, R20.reuse, R4, R8 ;  /* 0x000000041404722b */ /* 0x048fe20000000008 */
[----:B------:R-:W1:Y:S07]  /*0ee0*/  F2F.F64.F32 R8, R23 ;  /* 0x0000001700087310 */ /* 0x000e6e0000201800 */
        /* <DEDUP_REMOVED lines=10> */
[----:B------:R-:W-:Y:S02]  /*0f90*/  FSEL R5, R11, R5, !P0 ;  /* 0x000000050b057208 */ /* 0x000fe40004000000 */
[----:B------:R-:W-:-:S04]  /*0fa0*/  ISETP.GE.AND P0, PT, R0, R17, PT ;  /* 0x000000110000720c */ /* 0x000fc80003f06270 */
[----:B0-----:R-:W-:-:S08]  /*0fb0*/  DFMA R6, R4, -10, R6 ;  /* 0xc02400000406782b */ /* 0x001fd00000000006 */
[----:B-1----:R-:W-:-:S06]  /*0fc0*/  DADD R6, R6, R8 ;  /* 0x0000000006067229 */ /* 0x002fcc0000000008 */
[----:B------:R-:W0:Y:S02]  /*0fd0*/  F2F.F32.F64 R19, R6 ;  /* 0x0000000600137310 */ /* 0x000e240000301000 */
[----:B0-----:R2:W-:Y:S01]  /*0fe0*/  STG.E desc[UR6][R2.64], R19 ;  /* 0x0000001302007986 */ /* 0x0015e2000c101906 */
[----:B------:R-:W-:Y:S05]  /*0ff0*/  @!P0 BRA `(.L_x_26) ;  /* 0xfffffff400bc8947 */ /* 0x000fea000383ffff */
[----:B------:R-:W-:Y:S05]  /*1000*/  EXIT ;  /* 0x000000000000794d */ /* 0x000fea0003800000 */
        .type           $_Z17calculate_fitnessPKfPfii$__internal_trig_reduction_slowpathd,@function
        .size           $_Z17calculate_fitnessPKfPfii$__internal_trig_reduction_slowpathd,(.L_x_47 - $_Z17calculate_fitnessPKfPfii$__internal_trig_reduction_slowpathd)
$_Z17calculate_fitnessPKfPfii$__internal_trig_reduction_slowpathd:
[----:B------:R-:W-:Y:S01]  /*1010*/  SHF.R.U32.HI R12, RZ, 0x14, R13 ;  /* 0x00000014ff0c7819 */ /* 0x000fe2000001160d */
[----:B------:R-:W-:-:S03]  /*1020*/  IMAD.MOV.U32 R4, RZ, RZ, RZ ;  /* 0x000000ffff047224 */ /* 0x000fc600078e00ff */
[----:B------:R-:W-:-:S04]  /*1030*/  LOP3.LUT R5, R12, 0x7ff, RZ, 0xc0, !PT ;  /* 0x000007ff0c057812 */ /* 0x000fc800078ec0ff */
[----:B------:R-:W-:-:S13]  /*1040*/  ISETP.NE.AND P0, PT, R5, 0x7ff, PT ;  /* 0x000007ff0500780c */ /* 0x000fda0003f05270 */
[----:B------:R-:W-:Y:S05]  /*1050*/  @!P0 BRA `(.L_x_27) ;  /* 0x00000008004c8947 */ /* 0x000fea0003800000 */
[----:B------:R-:W-:Y:S01]  /*1060*/  VIADD R4, R5, 0xfffffc00 ;  /* 0xfffffc0005047836 */ /* 0x000fe20000000000 */
[----:B------:R-:W-:Y:S01]  /*1070*/  BSSY.RECONVERGENT B3, `(.L_x_28) ;  /* 0x0000030000037945 */ /* 0x000fe20003800200 */
[----:B------:R-:W-:-:S03]  /*1080*/  CS2R R26, SRZ ;  /* 0x00000000001a7805 */ /* 0x000fc6000001ff00 */
[----:B------:R-:W-:Y:S02]  /*1090*/  SHF.R.U32.HI R11, RZ, 0x6, R4 ;  /* 0x00000006ff0b7819 */ /* 0x000fe40000011604 */
[----:B------:R-:W-:Y:S02]  /*10a0*/  ISETP.GE.U32.AND P0, PT, R4, 0x80, PT ;  /* 0x000000800400780c */ /* 0x000fe40003f06070 */
[C---:B------:R-:W-:Y:S02]  /*10b0*/  IADD3 R10, PT, PT, -R11.reuse, 0x13, RZ ;  /* 0x000000130b0a7810 */ /* 0x040fe40007ffe1ff */
[----:B------:R-:W-:Y:S02]  /*10c0*/  IADD3 R8, PT, PT, -R11, 0xf, RZ ;  /* 0x0000000f0b087810 */ /* 0x000fe40007ffe1ff */
[----:B------:R-:W-:-:S04]  /*10d0*/  SEL R10, R10, 0x12, P0 ;  /* 0x000000120a0a7807 */ /* 0x000fc80000000000 */
[----:B------:R-:W-:-:S13]  /*10e0*/  ISETP.GE.AND P0, PT, R8, R10, PT ;  /* 0x0000000a0800720c */ /* 0x000fda0003f06270 */
[----:B------:R-:W-:Y:S05]  /*10f0*/  @P0 BRA `(.L_x_29) ;  /* 0x00000000009c0947 */ /* 0x000fea0003800000 */
[----:B------:R-:W0:Y:S01]  /*1100*/  LDC.64 R4, c[0x0][0x358] ;  /* 0x0000d600ff047b82 */ /* 0x000e220000000a00 */
[C---:B------:R-:W-:Y:S01]  /*1110*/  SHF.L.U64.HI R25, R9.reuse, 0xb, R13 ;  /* 0x0000000b09197819 */ /* 0x040fe2000001020d */
[----:B------:R-:W-:Y:S01]  /*1120*/  BSSY.RECONVERGENT B4, `(.L_x_30) ;  /* 0x0000023000047945 */ /* 0x000fe20003800200 */
[----:B------:R-:W-:Y:S01]  /*1130*/  IMAD.SHL.U32 R9, R9, 0x800, RZ ;  /* 0x0000080009097824 */ /* 0x000fe200078e00ff */
[----:B------:R-:W-:Y:S01]  /*1140*/  IADD3 R15, PT, PT, RZ, -R11, -R10 ;  /* 0x8000000bff0f7210 */ /* 0x000fe20007ffe80a */
[----:B------:R-:W-:Y:S01]  /*1150*/  IMAD.MOV.U32 R22, RZ, RZ, RZ ;  /* 0x000000ffff167224 */ /* 0x000fe200078e00ff */
[----:B------:R-:W-:Y:S02]  /*1160*/  CS2R R26, SRZ ;  /* 0x00000000001a7805 */ /* 0x000fe4000001ff00 */
[----:B------:R-:W-:-:S07]  /*1170*/  LOP3.LUT R25, R25, 0x80000000, RZ, 0xfc, !PT ;  /* 0x8000000019197812 */ /* 0x000fce00078efcff */
.L_x_31:
[----:B------:R-:W1:Y:S01]  /*1180*/  LDC.64 R6, c[0x4][0x40] ;  /* 0x01001000ff067b82 */ /* 0x000e620000000a00 */
[----:B0-----:R-:W-:Y:S02]  /*1190*/  R2UR UR8, R4 ;  /* 0x00000000040872ca */ /* 0x001fe400000e0000 */
[----:B------:R-:W-:Y:S01]  /*11a0*/  R2UR UR9, R5 ;  /* 0x00000000050972ca */ /* 0x000fe200000e0000 */
[----:B-1----:R-:W-:-:S12]  /*11b0*/  IMAD.WIDE R6, R8, 0x8, R6 ;  /* 0x0000000808067825 */ /* 0x002fd800078e0206 */
[----:B------:R-:W2:Y:S01]  /*11c0*/  LDG.E.64.CONSTANT R6, desc[UR8][R6.64] ;  /* 0x0000000806067981 */ /* 0x000ea2000c1e9b00 */
[----:B------:R-:W-:Y:S02]  /*11d0*/  IMAD.MOV.U32 R28, RZ, RZ, R26 ;  /* 0x000000ffff1c7224 */ /* 0x000fe400078e001a */
[----:B------:R-:W-:Y:S02]  /*11e0*/  IMAD.MOV.U32 R29, RZ, RZ, R27 ;  /* 0x000000ffff1d7224 */ /* 0x000fe400078e001b */
[----:B------:R-:W-:Y:S02]  /*11f0*/  VIADD R15, R15, 0x1 ;  /* 0x000000010f0f7836 */ /* 0x000fe40000000000 */
[C---:B------:R-:W-:Y:S02]  /*1200*/  IMAD R26, R22.reuse, 0x8, R1 ;  /* 0x00000008161a7824 */ /* 0x040fe400078e0201 */
[----:B------:R-:W-:Y:S02]  /*1210*/  VIADD R22, R22, 0x1 ;  /* 0x0000000116167836 */ /* 0x000fe40000000000 */
[----:B------:R-:W-:-:S02]  /*1220*/  VIADD R8, R8, 0x1 ;  /* 0x0000000108087836 */ /* 0x000fc40000000000 */
[----:B--2---:R-:W-:-:S04]  /*1230*/  IMAD.WIDE.U32 R28, P2, R6, R9, R28 ;  /* 0x00000009061c7225 */ /* 0x004fc8000784001c */
[----:B------:R-:W-:Y:S02]  /*1240*/  IMAD R24, R6, R25, RZ ;  /* 0x0000001906187224 */ /* 0x000fe400078e02ff */
[----:B------:R-:W-:-:S03]  /*1250*/  IMAD R27, R7, R9, RZ ;  /* 0x00000009071b7224 */ /* 0x000fc600078e02ff */
[----:B------:R-:W-:-:S04]  /*1260*/  IADD3 R24, P0, PT, R24, R29, RZ ;  /* 0x0000001d18187210 */ /* 0x000fc80007f1e0ff */
[----:B------:R-:W-:Y:S01]  /*1270*/  IADD3 R29, P1, PT, R27, R24, RZ ;  /* 0x000000181b1d7210 */ /* 0x000fe20007f3e0ff */
[----:B------:R-:W-:-:S04]  /*1280*/  IMAD.HI.U32 R27, R6, R25, RZ ;  /* 0x00000019061b7227 */ /* 0x000fc800078e00ff */
[C---:B------:R-:W-:Y:S01]  /*1290*/  IMAD.HI.U32 R6, R7.reuse, R9, RZ ;  /* 0x0000000907067227 */ /* 0x040fe200078e00ff */
[----:B------:R0:W-:Y:S03]  /*12a0*/  STL.64 [R26], R28 ;  /* 0x0000001c1a007387 */ /* 0x0001e60000100a00 */
[----:B------:R-:W-:Y:S02]  /*12b0*/  IMAD.X R27, RZ, RZ, R27, P2 ;  /* 0x000000ffff1b7224 */ /* 0x000fe400010e061b */
[----:B------:R-:W-:-:S03]  /*12c0*/  IMAD.HI.U32 R24, R7, R25, RZ ;  /* 0x0000001907187227 */ /* 0x000fc600078e00ff */
[----:B------:R-:W-:Y:S01]  /*12d0*/  IADD3.X R6, P0, PT, R6, R27, RZ, P0, !PT ;  /* 0x0000001b06067210 */ /* 0x000fe2000071e4ff */
[----:B------:R-:W-:-:S04]  /*12e0*/  IMAD R7, R7, R25, RZ ;  /* 0x0000001907077224 */ /* 0x000fc800078e02ff */
[----:B------:R-:W-:Y:S01]  /*12f0*/  IMAD.X R24, RZ, RZ, R24, P0 ;  /* 0x000000ffff187224 */ /* 0x000fe200000e0618 */
[----:B------:R-:W-:Y:S02]  /*1300*/  ISETP.NE.AND P0, PT, R15, -0xf, PT ;  /* 0xfffffff10f00780c */ /* 0x000fe40003f05270 */
[----:B------:R-:W-:-:S05]  /*1310*/  IADD3.X R6, P1, PT, R7, R6, RZ, P1, !PT ;  /* 0x0000000607067210 */ /* 0x000fca0000f3e4ff */
[----:B------:R-:W-:Y:S02]  /*1320*/  IMAD.X R27, RZ, RZ, R24, P1 ;  /* 0x000000ffff1b7224 */ /* 0x000fe400008e0618 */
[----:B0-----:R-:W-:-:S04]  /*1330*/  IMAD.MOV.U32 R26, RZ, RZ, R6 ;  /* 0x000000ffff1a7224 */ /* 0x001fc800078e0006 */
[----:B------:R-:W-:Y:S05]  /*1340*/  @P0 BRA `(.L_x_31) ;  /* 0xfffffffc008c0947 */ /* 0x000fea000383ffff */
[----:B------:R-:W-:Y:S05]  /*1350*/  BSYNC.RECONVERGENT B4 ;  /* 0x0000000000047941 */ /* 0x000fea0003800200 */
.L_x_30:
[----:B------:R-:W-:-:S07]  /*1360*/  IMAD.MOV.U32 R8, RZ, RZ, R10 ;  /* 0x000000ffff087224 */ /* 0x000fce00078e000a */
.L_x_29:
[----:B------:R-:W-:Y:S05]  /*1370*/  BSYNC.RECONVERGENT B3 ;  /* 0x0000000000037941 */ /* 0x000fea0003800200 */
.L_x_28:
[----:B------:R-:W-:Y:S01]  /*1380*/  LOP3.LUT P0, R15, R12, 0x3f, RZ, 0xc0, !PT ;  /* 0x0000003f0c0f7812 */ /* 0x000fe2000780c0ff */
[----:B------:R-:W-:-:S04]  /*1390*/  IMAD.IADD R4, R11, 0x1, R8 ;  /* 0x000000010b047824 */ /* 0x000fc800078e0208 */
[----:B------:R-:W-:-:S05]  /*13a0*/  IMAD.U32 R25, R4, 0x8, R1 ;  /* 0x0000000804197824 */ /* 0x000fca00078e0001 */
[----:B------:R0:W-:Y:S04]  /*13b0*/  STL.64 [R25+-0x78], R26 ;  /* 0xffff881a19007387 */ /* 0x0001e80000100a00 */
[----:B------:R-:W2:Y:S04]  /*13c0*/  @P0 LDL.64 R8, [R1+0x8] ;  /* 0x0000080001080983 */ /* 0x000ea80000100a00 */
[----:B------:R-:W3:Y:S04]  /*13d0*/  LDL.64 R6, [R1+0x10] ;  /* 0x0000100001067983 */ /* 0x000ee80000100a00 */
[----:B------:R-:W4:Y:S01]  /*13e0*/  LDL.64 R4, [R1+0x18] ;  /* 0x0000180001047983 */ /* 0x000f220000100a00 */
[----:B------:R-:W-:Y:S01]  /*13f0*/  BSSY.RECONVERGENT B3, `(.L_x_32) ;  /* 0x0000035000037945 */ /* 0x000fe20003800200 */
[----:B--2---:R-:W-:-:S02]  /*1400*/  @P0 SHF.R.U64 R12, R8, 0x1, R9 ;  /* 0x00000001080c0819 */ /* 0x004fc40000001209 */
[----:B------:R-:W-:Y:S02]  /*1410*/  @P0 SHF.R.U32.HI R22, RZ, 0x1, R9 ;  /* 0x00000001ff160819 */ /* 0x000fe40000011609 */
[----:B------:R-:W-:Y:S02]  /*1420*/  @P0 LOP3.LUT R9, R15, 0x3f, RZ, 0x3c, !PT ;  /* 0x0000003f0f090812 */ /* 0x000fe400078e3cff */
[----:B---3--:R-:W-:Y:S02]  /*1430*/  @P0 SHF.L.U32 R11, R6, R15, RZ ;  /* 0x0000000f060b0219 */ /* 0x008fe400000006ff */
[----:B------:R-:W-:Y:S02]  /*1440*/  @P0 SHF.R.U64 R12, R12, R9, R22 ;  /* 0x000000090c0c0219 */ /* 0x000fe40000001216 */
[--C-:B------:R-:W-:Y:S02]  /*1450*/  @P0 SHF.R.U32.HI R8, RZ, 0x1, R7.reuse ;  /* 0x00000001ff080819 */ /* 0x100fe40000011607 */
[----:B------:R-:W-:-:S02]  /*1460*/  @P0 SHF.R.U64 R24, R6, 0x1, R7 ;  /* 0x0000000106180819 */ /* 0x000fc40000001207 */
[----:B------:R-:W-:Y:S02]  /*1470*/  @P0 SHF.L.U64.HI R10, R6, R15, R7 ;  /* 0x0000000f060a0219 */ /* 0x000fe40000010207 */
[----:B0-----:R-:W-:Y:S02]  /*1480*/  @P0 SHF.R.U32.HI R25, RZ, R9, R22 ;  /* 0x00000009ff190219 */ /* 0x001fe40000011616 */
[----:B------:R-:W-:Y:S02]  /*1490*/  @P0 LOP3.LUT R6, R11, R12, RZ, 0xfc, !PT ;  /* 0x0000000c0b060212 */ /* 0x000fe400078efcff */
[----:B----4-:R-:W-:Y:S02]  /*14a0*/  @P0 SHF.L.U32 R22, R4, R15, RZ ;  /* 0x0000000f04160219 */ /* 0x010fe400000006ff */
[----:B------:R-:W-:Y:S02]  /*14b0*/  @P0 SHF.R.U64 R27, R24, R9, R8 ;  /* 0x00000009181b0219 */ /* 0x000fe40000001208 */
[----:B------:R-:W-:-:S02]  /*14c0*/  @P0 LOP3.LUT R7, R10, R25, RZ, 0xfc, !PT ;  /* 0x000000190a070212 */ /* 0x000fc400078efcff */
[----:B------:R-:W-:Y:S02]  /*14d0*/  @P0 SHF.L.U64.HI R10, R4, R15, R5 ;  /* 0x0000000f040a0219 */ /* 0x000fe40000010205 */
[----:B------:R-:W-:Y:S01]  /*14e0*/  @P0 SHF.R.U32.HI R9, RZ, R9, R8 ;  /* 0x00000009ff090219 */ /* 0x000fe20000011608 */
[----:B------:R-:W-:Y:S01]  /*14f0*/  IMAD.SHL.U32 R8, R6, 0x4, RZ ;  /* 0x0000000406087824 */ /* 0x000fe200078e00ff */
[----:B------:R-:W-:Y:S02]  /*1500*/  @P0 LOP3.LUT R4, R22, R27, RZ, 0xfc, !PT ;  /* 0x0000001b16040212 */ /* 0x000fe400078efcff */
[----:B------:R-:W-:Y:S02]  /*1510*/  SHF.L.U64.HI R6, R6, 0x2, R7 ;  /* 0x0000000206067819 */ /* 0x000fe40000010207 */
[----:B------:R-:W-:Y:S02]  /*1520*/  SHF.L.W.U32.HI R12, R7, 0x2, R4 ;  /* 0x00000002070c7819 */ /* 0x000fe40000010e04 */
[----:B------:R-:W-:-:S02]  /*1530*/  @P0 LOP3.LUT R5, R10, R9, RZ, 0xfc, !PT ;  /* 0x000000090a050212 */ /* 0x000fc400078efcff */
[----:B------:R-:W-:Y:S02]  /*1540*/  IADD3 RZ, P0, PT, RZ, -R8, RZ ;  /* 0x80000008ffff7210 */ /* 0x000fe40007f1e0ff */
[----:B------:R-:W-:Y:S02]  /*1550*/  LOP3.LUT R7, RZ, R6, RZ, 0x33, !PT ;  /* 0x00000006ff077212 */ /* 0x000fe400078e33ff */
[----:B------:R-:W-:Y:S02]  /*1560*/  SHF.L.W.U32.HI R4, R4, 0x2, R5 ;  /* 0x0000000204047819 */ /* 0x000fe40000010e05 */
[----:B------:R-:W-:Y:S02]  /*1570*/  LOP3.LUT R9, RZ, R12, RZ, 0x33, !PT ;  /* 0x0000000cff097212 */ /* 0x000fe400078e33ff */
[----:B------:R-:W-:Y:S02]  /*1580*/  IADD3.X R7, P0, PT, RZ, R7, RZ, P0, !PT ;  /* 0x00000007ff077210 */ /* 0x000fe4000071e4ff */
[----:B------:R-:W-:-:S02]  /*1590*/  LOP3.LUT R10, RZ, R4, RZ, 0x33, !PT ;  /* 0x00000004ff0a7212 */ /* 0x000fc400078e33ff */
[----:B------:R-:W-:Y:S02]  /*15a0*/  IADD3.X R9, P1, PT, RZ, R9, RZ, P0, !PT ;  /* 0x00000009ff097210 */ /* 0x000fe4000073e4ff */
[----:B------:R-:W-:-:S03]  /*15b0*/  ISETP.GT.U32.AND P2, PT, R12, -0x1, PT ;  /* 0xffffffff0c00780c */ /* 0x000fc60003f44070 */
[----:B------:R-:W-:Y:S01]  /*15c0*/  IMAD.X R11, RZ, RZ, R10, P1 ;  /* 0x000000ffff0b7224 */ /* 0x000fe200008e060a */
[----:B------:R-:W-:-:S04]  /*15d0*/  ISETP.GT.AND.EX P0, PT, R4, -0x1, PT, P2 ;  /* 0xffffffff0400780c */ /* 0x000fc80003f04320 */
[----:B------:R-:W-:Y:S02]  /*15e0*/  SEL R11, R4, R11, P0 ;  /* 0x0000000b040b7207 */ /* 0x000fe40000000000 */
[----:B------:R-:W-:Y:S02]  /*15f0*/  SEL R12, R12, R9, P0 ;  /* 0x000000090c0c7207 */ /* 0x000fe40000000000 */
[----:B------:R-:W-:-:S04]  /*1600*/  ISETP.NE.U32.AND P1, PT, R11, RZ, PT ;  /* 0x000000ff0b00720c */ /* 0x000fc80003f25070 */
[----:B------:R-:W-:Y:S01]  /*1610*/  SEL R9, R12, R11, !P1 ;  /* 0x0000000b0c097207 */ /* 0x000fe20004800000 */
[----:B------:R-:W-:-:S05]  /*1620*/  @!P0 IMAD.MOV R8, RZ, RZ, -R8 ;  /* 0x000000ffff088224 */ /* 0x000fca00078e0a08 */
[----:B------:R-:W0:Y:S02]  /*1630*/  FLO.U32 R9, R9 ;  /* 0x0000000900097300 */ /* 0x000e2400000e0000 */
[C---:B0-----:R-:W-:Y:S02]  /*1640*/  IADD3 R15, PT, PT, -R9.reuse, 0x1f, RZ ;  /* 0x0000001f090f7810 */ /* 0x041fe40007ffe1ff */
[----:B------:R-:W-:-:S03]  /*1650*/  IADD3 R10, PT, PT, -R9, 0x3f, RZ ;  /* 0x0000003f090a7810 */ /* 0x000fc60007ffe1ff */
[----:B------:R-:W-:Y:S01]  /*1660*/  @P1 IMAD.MOV R10, RZ, RZ, R15 ;  /* 0x000000ffff0a1224 */ /* 0x000fe200078e020f */
[----:B------:R-:W-:-:S04]  /*1670*/  SEL R15, R6, R7, P0 ;  /* 0x00000007060f7207 */ /* 0x000fc80000000000 */
[----:B------:R-:W-:-:S13]  /*1680*/  ISETP.NE.AND P1, PT, R10, RZ, PT ;  /* 0x000000ff0a00720c */ /* 0x000fda0003f25270 */
[----:B------:R-:W-:Y:S05]  /*1690*/  @!P1 BRA `(.L_x_33) ;  /* 0x0000000000289947 */ /* 0x000fea0003800000 */
[----:B------:R-:W-:Y:S02]  /*16a0*/  LOP3.LUT R7, R10, 0x3f, RZ, 0xc0, !PT ;  /* 0x0000003f0a077812 */ /* 0x000fe400078ec0ff */
[--C-:B------:R-:W-:Y:S02]  /*16b0*/  SHF.R.U64 R9, R8, 0x1, R15.reuse ;  /* 0x0000000108097819 */ /* 0x100fe4000000120f */
[----:B------:R-:W-:Y:S02]  /*16c0*/  SHF.R.U32.HI R15, RZ, 0x1, R15 ;  /* 0x00000001ff0f7819 */ /* 0x000fe4000001160f */
[----:B------:R-:W-:Y:S02]  /*16d0*/  LOP3.LUT R6, R10, 0x3f, RZ, 0xc, !PT ;  /* 0x0000003f0a067812 */ /* 0x000fe400078e0cff */
[CC--:B------:R-:W-:Y:S02]  /*16e0*/  SHF.L.U64.HI R11, R12.reuse, R7.reuse, R11 ;  /* 0x000000070c0b7219 */ /* 0x0c0fe4000001020b */
[----:B------:R-:W-:-:S02]  /*16f0*/  SHF.L.U32 R7, R12, R7, RZ ;  /* 0x000000070c077219 */ /* 0x000fc400000006ff */
[-CC-:B------:R-:W-:Y:S02]  /*1700*/  SHF.R.U64 R12, R9, R6.reuse, R15.reuse ;  /* 0x00000006090c7219 */ /* 0x180fe4000000120f */
[----:B------:R-:W-:Y:S02]  /*1710*/  SHF.R.U32.HI R6, RZ, R6, R15 ;  /* 0x00000006ff067219 */ /* 0x000fe4000001160f */
[----:B------:R-:W-:Y:S02]  /*1720*/  LOP3.LUT R12, R7, R12, RZ, 0xfc, !PT ;  /* 0x0000000c070c7212 */ /* 0x000fe400078efcff */
[----:B------:R-:W-:-:S07]  /*1730*/  LOP3.LUT R11, R11, R6, RZ, 0xfc, !PT ;  /* 0x000000060b0b7212 */ /* 0x000fce00078efcff */
.L_x_33:
[----:B------:R-:W-:Y:S05]  /*1740*/  BSYNC.RECONVERGENT B3 ;  /* 0x0000000000037941 */ /* 0x000fea0003800200 */
.L_x_32:
[----:B------:R-:W-:-:S04]  /*1750*/  IMAD.WIDE.U32 R8, R12, 0x2168c235, RZ ;  /* 0x2168c2350c087825 */ /* 0x000fc800078e00ff */
[----:B------:R-:W-:Y:S01]  /*1760*/  IMAD.MOV.U32 R6, RZ, RZ, R9 ;  /* 0x000000ffff067224 */ /* 0x000fe200078e0009 */
[----:B------:R-:W-:Y:S01]  /*1770*/  IADD3 RZ, P1, PT, R8, R8, RZ ;  /* 0x0000000808ff7210 */ /* 0x000fe20007f3e0ff */
[----:B------:R-:W-:Y:S02]  /*1780*/  IMAD.MOV.U32 R7, RZ, RZ, RZ ;  /* 0x000000ffff077224 */ /* 0x000fe400078e00ff */
[----:B------:R-:W-:-:S04]  /*1790*/  IMAD.HI.U32 R9, R11, -0x36f0255e, RZ ;  /* 0xc90fdaa20b097827 */ /* 0x000fc800078e00ff */
[----:B------:R-:W-:-:S04]  /*17a0*/  IMAD.WIDE.U32 R6, R12, -0x36f0255e, R6 ;  /* 0xc90fdaa20c067825 */ /* 0x000fc800078e0006 */
[----:B------:R-:W-:-:S04]  /*17b0*/  IMAD.WIDE.U32 R6, P2, R11, 0x2168c235, R6 ;  /* 0x2168c2350b067825 */ /* 0x000fc80007840006 */
[----:B------:R-:W-:Y:S01]  /*17c0*/  IMAD R11, R11, -0x36f0255e, RZ ;  /* 0xc90fdaa20b0b7824 */ /* 0x000fe200078e02ff */
[----:B------:R-:W-:Y:S01]  /*17d0*/  IADD3.X RZ, P1, PT, R6, R6, RZ, P1, !PT ;  /* 0x0000000606ff7210 */ /* 0x000fe20000f3e4ff */
[----:B------:R-:W-:-:S03]  /*17e0*/  IMAD.X R8, RZ, RZ, R9, P2 ;  /* 0x000000ffff087224 */ /* 0x000fc600010e0609 */
[----:B------:R-:W-:-:S04]  /*17f0*/  IADD3 R7, P2, PT, R11, R7, RZ ;  /* 0x000000070b077210 */ /* 0x000fc80007f5e0ff */
[C---:B------:R-:W-:Y:S01]  /*1800*/  ISETP.GT.U32.AND P3, PT, R7.reuse, RZ, PT ;  /* 0x000000ff0700720c */ /* 0x040fe20003f64070 */
[----:B------:R-:W-:Y:S01]  /*1810*/  IMAD.X R8, RZ, RZ, R8, P2 ;  /* 0x000000ffff087224 */ /* 0x000fe200010e0608 */
[----:B------:R-:W-:-:S04]  /*1820*/  IADD3.X R6, P2, PT, R7, R7, RZ, P1, !PT ;  /* 0x0000000707067210 */ /* 0x000fc80000f5e4ff */
[C---:B------:R-:W-:Y:S01]  /*1830*/  ISETP.GT.AND.EX P1, PT, R8.reuse, RZ, PT, P3 ;  /* 0x000000ff0800720c */ /* 0x040fe20003f24330 */
[----:B------:R-:W-:-:S03]  /*1840*/  IMAD.X R9, R8, 0x1, R8, P2 ;  /* 0x0000000108097824 */ /* 0x000fc600010e0608 */
[----:B------:R-:W-:Y:S02]  /*1850*/  SEL R6, R6, R7, P1 ;  /* 0x0000000706067207 */ /* 0x000fe40000800000 */
[----:B------:R-:W-:Y:S02]  /*1860*/  SEL R8, R9, R8, P1 ;  /* 0x0000000809087207 */ /* 0x000fe40000800000 */
[----:B------:R-:W-:Y:S02]  /*1870*/  IADD3 R9, P2, PT, R6, 0x1, RZ ;  /* 0x0000000106097810 */ /* 0x000fe40007f5e0ff */
[----:B------:R-:W-:Y:S02]  /*1880*/  SEL R7, RZ, 0xffffffff, !P1 ;  /* 0xffffffffff077807 */ /* 0x000fe40004800000 */
[----:B------:R-:W-:Y:S01]  /*1890*/  LOP3.LUT P1, R13, R13, 0x80000000, RZ, 0xc0, !PT ;  /* 0x800000000d0d7812 */ /* 0x000fe2000782c0ff */
[----:B------:R-:W-:Y:S02]  /*18a0*/  IMAD.X R8, RZ, RZ, R8, P2 ;  /* 0x000000ffff087224 */ /* 0x000fe400010e0608 */
[----:B------:R-:W-:Y:S01]  /*18b0*/  IMAD.IADD R6, R7, 0x1, -R10 ;  /* 0x0000000107067824 */ /* 0x000fe200078e0a0a */
[----:B------:R-:W-:-:S02]  /*18c0*/  SHF.R.U32.HI R7, RZ, 0x1e, R5 ;  /* 0x0000001eff077819 */ /* 0x000fc40000011605 */
[----:B------:R-:W-:Y:S01]  /*18d0*/  SHF.R.U64 R9, R9, 0xa, R8 ;  /* 0x0000000a09097819 */ /* 0x000fe20000001208 */
[----:B------:R-:W-:Y:S01]  /*18e0*/  IMAD.SHL.U32 R6, R6, 0x100000, RZ ;  /* 0x0010000006067824 */ /* 0x000fe200078e00ff */
[----:B------:R-:W-:Y:S02]  /*18f0*/  LEA.HI R4, R4, R7, RZ, 0x1 ;  /* 0x0000000704047211 */ /* 0x000fe400078f08ff */
[----:B------:R-:W-:Y:S02]  /*1900*/  IADD3 R9, P2, PT, R9, 0x1, RZ ;  /* 0x0000000109097810 */ /* 0x000fe40007f5e0ff */
[----:B------:R-:W-:Y:S01]  /*1910*/  @!P0 LOP3.LUT R13, R13, 0x80000000, RZ, 0x3c, !PT ;  /* 0x800000000d0d8812 */ /* 0x000fe200078e3cff */
[----:B------:R-:W-:Y:S01]  /*1920*/  @P1 IMAD.MOV R4, RZ, RZ, -R4 ;  /* 0x000000ffff041224 */ /* 0x000fe200078e0a04 */
[----:B------:R-:W-:-:S04]  /*1930*/  LEA.HI.X R8, R8, RZ, RZ, 0x16, P2 ;  /* 0x000000ff08087211 */ /* 0x000fc800010fb4ff */
[--C-:B------:R-:W-:Y:S02]  /*1940*/  SHF.R.U64 R9, R9, 0x1, R8.reuse ;  /* 0x0000000109097819 */ /* 0x100fe40000001208 */
[----:B------:R-:W-:Y:S02]  /*1950*/  SHF.R.U32.HI R5, RZ, 0x1, R8 ;  /* 0x00000001ff057819 */ /* 0x000fe40000011608 */
[----:B------:R-:W-:-:S04]  /*1960*/  IADD3 R9, P2, P3, RZ, RZ, R9 ;  /* 0x000000ffff097210 */ /* 0x000fc80007b5e009 */
[----:B------:R-:W-:-:S04]  /*1970*/  IADD3.X R6, PT, PT, R6, 0x3fe00000, R5, P2, P3 ;  /* 0x3fe0000006067810 */ /* 0x000fc800017e6405 */
[----:B------:R-:W-:-:S07]  /*1980*/  LOP3.LUT R13, R6, R13, RZ, 0xfc, !PT ;  /* 0x0000000d060d7212 */ /* 0x000fce00078efcff */
.L_x_27:
[----:B------:R-:W-:Y:S02]  /*1990*/  IMAD.MOV.U32 R15, RZ, RZ, 0x0 ;  /* 0x00000000ff0f7424 */ /* 0x000fe400078e00ff */
[----:B------:R-:W-:Y:S02]  /*19a0*/  IMAD.MOV.U32 R26, RZ, RZ, R9 ;  /* 0x000000ffff1a7224 */ /* 0x000fe400078e0009 */
[----:B------:R-:W-:Y:S01]  /*19b0*/  IMAD.MOV.U32 R27, RZ, RZ, R13 ;  /* 0x000000ffff1b7224 */ /* 0x000fe200078e000d */
[----:B------:R-:W-:Y:S06]  /*19c0*/  RET.REL.NODEC R14 `(_Z17calculate_fitnessPKfPfii) ;  /* 0xffffffe40e8c7950 */ /* 0x000fec0003c3ffff */
.L_x_34:
        /* <DEDUP_REMOVED lines=11> */
.L_x_47:


//--------------------- .text._Z14initialize_popPfi --------------------------
	.section	.text._Z14initialize_popPfi,"ax",@progbits
	.align	128
        .global         _Z14initialize_popPfi
        .type           _Z14initialize_popPfi,@function
        .size           _Z14initialize_popPfi,(.L_x_50 - _Z14initialize_popPfi)
        .other          _Z14initialize_popPfi,@"STO_CUDA_ENTRY STV_DEFAULT"
_Z14initialize_popPfi:
.text._Z14initialize_popPfi:
        /* <DEDUP_REMOVED lines=10> */
[----:B------:R-:W-:Y:S01]  /*00a0*/  LOP3.LUT R0, R3, 0xf7dcefdd, RZ, 0x3c, !PT ;  /* 0xf7dcefdd03007812 */ /* 0x000fe200078e3cff */
[----:B------:R-:W0:Y:S01]  /*00b0*/  LDCU.64 UR6, c[0x0][0x358] ;  /* 0x00006b00ff0677ac */ /* 0x000e220008000a00 */
[----:B------:R-:W-:Y:S01]  /*00c0*/  LOP3.LUT R2, R2, 0xaad26b49, RZ, 0x3c, !PT ;  /* 0xaad26b4902027812 */ /* 0x000fe200078e3cff */
[----:B------:R-:W-:Y:S01]  /*00d0*/  BSSY.RECONVERGENT B0, `(.L_x_35) ;  /* 0x000025d000007945 */ /* 0x000fe20003800200 */
[----:B------:R-:W-:Y:S01]  /*00e0*/  ISETP.NE.AND P0, PT, R10, RZ, PT ;  /* 0x000000ff0a00720c */ /* 0x000fe20003f05270 */
[----:B------:R-:W-:Y:S02]  /*00f0*/  IMAD R0, R0, -0x658354e5, RZ ;  /* 0x9a7cab1b00007824 */ /* 0x000fe400078e02ff */
[----:B------:R-:W-:Y:S02]  /*0100*/  IMAD R3, R2, 0x4182bed5, RZ ;  /* 0x4182bed502037824 */ /* 0x000fe400078e02ff */
[C---:B------:R-:W-:Y:S01]  /*0110*/  VIADD R7, R0.reuse, 0x1f123bb5 ;  /* 0x1f123bb500077836 */ /* 0x040fe20000000000 */
[----:B------:R-:W-:Y:S01]  /*0120*/  LOP3.LUT R4, R0, 0x5491333, RZ, 0x3c, !PT ;  /* 0x0549133300047812 */ /* 0x000fe200078e3cff */
[C---:B------:R-:W-:Y:S01]  /*0130*/  VIADD R5, R3.reuse, 0x583f19 ;  /* 0x00583f1903057836 */ /* 0x040fe20000000000 */
[----:B------:R-:W-:-:S02]  /*0140*/  IADD3 R2, PT, PT, R3, 0x64f0c9, R0 ;  /* 0x0064f0c903027810 */ /* 0x000fc40007ffe000 */
[C---:B------:R-:W-:Y:S01]  /*0150*/  LOP3.LUT R6, R3.reuse, 0x159a55e5, RZ, 0x3c, !PT ;  /* 0x159a55e503067812 */ /* 0x040fe200078e3cff */
[----:B------:R-:W-:Y:S01]  /*0160*/  VIADD R3, R3, 0x75bcd15 ;  /* 0x075bcd1503037836 */ /* 0x000fe20000000000 */
[----:B------:R1:W-:Y:S01]  /*0170*/  STL.64 [R1+0x10], R4 ;  /* 0x0000100401007387 */ /* 0x0003e20000100a00 */
[----:B------:R-:W-:-:S03]  /*0180*/  SHF.R.S32.HI R0, RZ, 0x1f, R10 ;  /* 0x0000001fff007819 */ /* 0x000fc6000001140a */
[----:B------:R1:W-:Y:S04]  /*0190*/  STL.64 [R1+0x8], R6 ;  /* 0x0000080601007387 */ /* 0x0003e80000100a00 */
[----:B------:R1:W-:Y:S01]  /*01a0*/  STL.64 [R1], R2 ;  /* 0x0000000201007387 */ /* 0x0003e20000100a00 */
[----:B0-----:R-:W-:Y:S05]  /*01b0*/  @!P0 BRA `(.L_x_36) ;  /* 0x0000002400388947 */ /* 0x001fea0003800000 */
[----:B------:R-:W-:Y:S02]  /*01c0*/  IMAD.MOV.U32 R14, RZ, RZ, R0 ;  /* 0x000000ffff0e7224 */ /* 0x000fe400078e0000 */
[----:B------:R-:W-:Y:S02]  /*01d0*/  IMAD.MOV.U32 R12, RZ, RZ, RZ ;  /* 0x000000ffff0c7224 */ /* 0x000fe400078e00ff */
[----:B------:R-:W-:-:S07]  /*01e0*/  IMAD.MOV.U32 R11, RZ, RZ, R10 ;  /* 0x000000ffff0b7224 */ /* 0x000fce00078e000a */
.L_x_45:
[----:B------:R-:W-:Y:S01]  /*01f0*/  LOP3.LUT R0, R11, 0x3, RZ, 0xc0, !PT ;  /* 0x000000030b007812 */ /* 0x000fe200078ec0ff */
[----:B------:R-:W-:Y:S03]  /*0200*/  BSSY.RECONVERGENT B1, `(.L_x_37) ;  /* 0x0000243000017945 */ /* 0x000fe60003800200 */
[----:B------:R-:W-:-:S04]  /*0210*/  ISETP.NE.U32.AND P0, PT, R0, RZ, PT ;  /* 0x000000ff0000720c */ /* 0x000fc80003f05070 */
[----:B------:R-:W-:-:S13]  /*0220*/  ISETP.NE.AND.EX P0, PT, RZ, RZ, PT, P0 ;  /* 0x000000ffff00720c */ /* 0x000fda0003f05300 */
[----:B0-----:R-:W-:Y:S05]  /*0230*/  @!P0 BRA `(.L_x_38) ;  /* 0x0000002000fc8947 */ /* 0x001fea0003800000 */
[----:B------:R-:W0:Y:S01]  /*0240*/  LDC.64 R8, c[0x4][RZ] ;  /* 0x01000000ff087b82 */ /* 0x000e220000000a00 */
[----:B------:R-:W-:Y:S01]  /*0250*/  IMAD.MOV.U32 R0, RZ, RZ, RZ ;  /* 0x000000ffff007224 */ /* 0x000fe200078e00ff */
[----:B-1----:R-:W-:Y:S02]  /*0260*/  CS2R R4, SRZ ;  /* 0x0000000000047805 */ /* 0x002fe4000001ff00 */
[----:B------:R-:W-:Y:S01]  /*0270*/  CS2R R6, SRZ ;  /* 0x0000000000067805 */ /* 0x000fe2000001ff00 */
[----:B------:R-:W-:Y:S02]  /*0280*/  IMAD.MOV.U32 R3, RZ, RZ, RZ ;  /* 0x000000ffff037224 */ /* 0x000fe400078e00ff */
[----:B0-----:R-:W-:-:S07]  /*0290*/  IMAD.WIDE.U32 R8, R12, 0xc80, R8 ;  /* 0x00000c800c087825 */ /* 0x001fce00078e0008 */
.L_x_40:
[----:B------:R-:W-:-:S06]  /*02a0*/  IMAD R13, R0, 0x4, R1 ;  /* 0x00000004000d7824 */ /* 0x000fcc00078e0201 */
[----:B------:R-:W5:Y:S01]  /*02b0*/  LDL R13, [R13+0x4] ;  /* 0x000004000d0d7983 */ /* 0x000f620000100800 */
[----:B------:R-:W-:-:S05]  /*02c0*/  UMOV UR4, URZ ;  /* 0x000000ff00047c82 */ /* 0x000fca0008000000 */
.L_x_39:
[----:B-----5:R-:W-:Y:S01]  /*02d0*/  SHF.R.U32.HI R21, RZ, UR4, R13 ;  /* 0x00000004ff157c19 */ /* 0x020fe2000801160d */
[----:B------:R-:W-:-:S03]  /*02e0*/  IMAD.SHL.U32 R15, R0, 0x20, RZ ;  /* 0x00000020000f7824 */ /* 0x000fc600078e00ff */
[----:B------:R-:W-:Y:S01]  /*02f0*/  LOP3.LUT R16, R21, 0x1, RZ, 0xc0, !PT ;  /* 0x0000000115107812 */ /* 0x000fe200078ec0ff */
[----:B------:R-:W-:-:S03]  /*0300*/  VIADD R15, R15, UR4 ;  /* 0x000000040f0f7c36 */ /* 0x000fc60008000000 */
        /* <DEDUP_REMOVED lines=8> */
[----:B------:R-:W4:Y:S04]  /*0390*/  @P4 LDG.E R28, desc[UR6][R16.64+0x60] ;  /* 0x00006006101c4981 */ /* 0x000f28000c1e1900 */
[----:B------:R-:W4:Y:S04]  /*03a0*/  @!P0 LDG.E R18, desc[UR6][R16.64] ;  /* 0x0000000610128981 */ /* 0x000f28000c1e1900 */
[----:B------:R-:W4:Y:S04]  /*03b0*/  @!P0 LDG.E R15, desc[UR6][R16.64+0x4] ;  /* 0x00000406100f8981 */ /* 0x000f28000c1e1900 */
[----:B------:R-:W4:Y:S04]  /*03c0*/  @P5 LDG.E R19, desc[UR6][R16.64+0x74] ;  /* 0x0000740610135981 */ /* 0x000f28000c1e1900 */
[----:B------:R-:W4:Y:S04]  /*03d0*/  @P1 LDG.E R23, desc[UR6][R16.64+0x20] ;  /* 0x0000200610171981 */ /* 0x000f28000c1e1900 */
[----:B------:R-:W4:Y:S01]  /*03e0*/  @P3 LDG.E R25, desc[UR6][R16.64+0x48] ;  /* 0x0000480610193981 */ /* 0x000f22000c1e1900 */
[----:B--2---:R-:W-:-:S03]  /*03f0*/  @!P0 LOP3.LUT R5, R5, R20, RZ, 0x3c, !PT ;  /* 0x0000001405058212 */ /* 0x004fc600078e3cff */
[----:B------:R-:W2:Y:S01]  /*0400*/  @P1 LDG.E R20, desc[UR6][R16.64+0x14] ;  /* 0x0000140610141981 */ /* 0x000ea2000c1e1900 */
[----:B---3--:R-:W-:-:S03]  /*0410*/  @P1 LOP3.LUT R5, R5, R22, RZ, 0x3c, !PT ;  /* 0x0000001605051212 */ /* 0x008fc600078e3cff */
[----:B------:R-:W3:Y:S01]  /*0420*/  @P1 LDG.E R22, desc[UR6][R16.64+0x1c] ;  /* 0x00001c0610161981 */ /* 0x000ee2000c1e1900 */
[----:B----4-:R-:W-:-:S03]  /*0430*/  @P2 LOP3.LUT R5, R5, R24, RZ, 0x3c, !PT ;  /* 0x0000001805052212 */ /* 0x010fc600078e3cff */
[----:B------:R-:W4:Y:S01]  /*0440*/  @P2 LDG.E R24, desc[UR6][R16.64+0x28] ;  /* 0x0000280610182981 */ /* 0x000f22000c1e1900 */
[----:B------:R-:W-:-:S03]  /*0450*/  @P3 LOP3.LUT R5, R5, R26, RZ, 0x3c, !PT ;  /* 0x0000001a05053212 */ /* 0x000fc600078e3cff */
[----:B------:R-:W3:Y:S01]  /*0460*/  @P6 LDG.E R26, desc[UR6][R16.64+0x88] ;  /* 0x00008806101a6981 */ /* 0x000ee2000c1e1900 */
[----:B------:R-:W-:Y:S02]  /*0470*/  @P4 LOP3.LUT R5, R5, R28, RZ, 0x3c, !PT ;  /* 0x0000001c05054212 */ /* 0x000fe400078e3cff */
[----:B------:R-:W-:Y:S02]  /*0480*/  @!P0 LOP3.LUT R3, R3, R18, RZ, 0x3c, !PT ;  /* 0x0000001203038212 */ /* 0x000fe400078e3cff */
[----:B------:R-:W3:Y:S01]  /*0490*/  @!P0 LDG.E R18, desc[UR6][R16.64+0x8] ;  /* 0x0000080610128981 */ /* 0x000ee2000c1e1900 */
[----:B------:R-:W-:-:S03]  /*04a0*/  @!P0 LOP3.LUT R6, R6, R15, RZ, 0x3c, !PT ;  /* 0x0000000f06068212 */ /* 0x000fc600078e3cff */
[----:B------:R-:W3:Y:S01]  /*04b0*/  @!P0 LDG.E R15, desc[UR6][R16.64+0xc] ;  /* 0x00000c06100f8981 */ /* 0x000ee2000c1e1900 */
[----:B------:R-:W-:-:S03]  /*04c0*/  @P5 LOP3.LUT R5, R5, R19, RZ, 0x3c, !PT ;  /* 0x0000001305055212 */ /* 0x000fc600078e3cff */
[----:B------:R-:W3:Y:S01]  /*04d0*/  @P1 LDG.E R19, desc[UR6][R16.64+0x18] ;  /* 0x0000180610131981 */ /* 0x000ee2000c1e1900 */
[----:B--2---:R-:W-:-:S03]  /*04e0*/  @P1 LOP3.LUT R3, R3, R20, RZ, 0x3c, !PT ;  /* 0x0000001403031212 */ /* 0x004fc600078e3cff */
[----:B------:R-:W2:Y:S01]  /*04f0*/  @P3 LDG.E R20, desc[UR6][R16.64+0x3c] ;  /* 0x00003c0610143981 */ /* 0x000ea2000c1e1900 */
[----:B----4-:R-:W-:-:S03]  /*0500*/  @P2 LOP3.LUT R3, R3, R24, RZ, 0x3c, !PT ;  /* 0x0000001803032212 */ /* 0x010fc600078e3cff */
[----:B------:R-:W4:Y:S01]  /*0510*/  @P4 LDG.E R24, desc[UR6][R16.64+0x50] ;  /* 0x0000500610184981 */ /* 0x000f22000c1e1900 */
[----:B---3--:R-:W-:-:S03]  /*0520*/  @!P0 LOP3.LUT R7, R7, R18, RZ, 0x3c, !PT ;  /* 0x0000001207078212 */ /* 0x008fc600078e3cff */
[----:B------:R-:W3:Y:S01]  /*0530*/  @P2 LDG.E R18, desc[UR6][R16.64+0x30] ;  /* 0x0000300610122981 */ /* 0x000ee2000c1e1900 */
[----:B------:R-:W-:-:S03]  /*0540*/  @!P0 LOP3.LUT R4, R4, R15, RZ, 0x3c, !PT ;  /* 0x0000000f04048212 */ /* 0x000fc600078e3cff */
[----:B------:R-:W3:Y:S01]  /*0550*/  @P2 LDG.E R15, desc[UR6][R16.64+0x2c] ;  /* 0x00002c06100f2981 */ /* 0x000ee2000c1e1900 */
[----:B------:R-:W-:-:S03]  /*0560*/  @P1 LOP3.LUT R6, R6, R19, RZ, 0x3c, !PT ;  /* 0x0000001306061212 */ /* 0x000fc600078e3cff */
[----:B------:R-:W3:Y:S01]  /*0570*/  @P2 LDG.E R19, desc[UR6][R16.64+0x34] ;  /* 0x0000340610132981 */ /* 0x000ee2000c1e1900 */
[----:B------:R-:W-:Y:S02]  /*0580*/  @P1 LOP3.LUT R7, R7, R22, RZ, 0x3c, !PT ;  /* 0x0000001607071212 */ /* 0x000fe400078e3cff */
[----:B------:R-:W-:Y:S01]  /*0590*/  @P1 LOP3.LUT R4, R4, R23, RZ, 0x3c, !PT ;  /* 0x0000001704041212 */ /* 0x000fe200078e3cff */
[----:B------:R-:W3:Y:S04]  /*05a0*/  @P3 LDG.E R22, desc[UR6][R16.64+0x44] ;  /* 0x0000440610163981 */ /* 0x000ee8000c1e1900 */
[----:B------:R-:W3:Y:S01]  /*05b0*/  @P3 LDG.E R23, desc[UR6][R16.64+0x40] ;  /* 0x0000400610173981 */ /* 0x000ee2000c1e1900 */
[----:B--2---:R-:W-:-:S03]  /*05c0*/  @P3 LOP3.LUT R3, R3, R20, RZ, 0x3c, !PT ;  /* 0x0000001403033212 */ /* 0x004fc600078e3cff */
[----:B------:R-:W2:Y:S01]  /*05d0*/  @P5 LDG.E R20, desc[UR6][R16.64+0x64] ;  /* 0x0000640610145981 */ /* 0x000ea2000c1e1900 */
[----:B----4-:R-:W-:-:S03]  /*05e0*/  @P4 LOP3.LUT R3, R3, R24, RZ, 0x3c, !PT ;  /* 0x0000001803034212 */ /* 0x010fc600078e3cff */
[----:B------:R-:W4:Y:S01]  /*05f0*/  @P6 LDG.E R24, desc[UR6][R16.64+0x78] ;  /* 0x0000780610186981 */ /* 0x000f22000c1e1900 */
[----:B---3--:R-:W-:-:S03]  /*0600*/  @P2 LOP3.LUT R7, R7, R18, RZ, 0x3c, !PT ;  /* 0x0000001207072212 */ /* 0x008fc600078e3cff */
[----:B------:R-:W3:Y:S01]  /*0610*/  @P4 LDG.E R18, desc[UR6][R16.64+0x58] ;  /* 0x0000580610124981 */ /* 0x000ee2000c1e1900 */
[----:B------:R-:W-:-:S03]  /*0620*/  @P2 LOP3.LUT R6, R6, R15, RZ, 0x3c, !PT ;  /* 0x0000000f06062212 */ /* 0x000fc600078e3cff */
[----:B------:R-:W3:Y:S01]  /*0630*/  @P4 LDG.E R15, desc[UR6][R16.64+0x54] ;  /* 0x00005406100f4981 */ /* 0x000ee2000c1e1900 */
[----:B------:R-:W-:-:S03]  /*0640*/  @P2 LOP3.LUT R4, R4, R19, RZ, 0x3c, !PT ;  /* 0x0000001304042212 */ /* 0x000fc600078e3cff */
[----:B------:R-:W3:Y:S01]  /*0650*/  @P4 LDG.E R19, desc[UR6][R16.64+0x5c] ;  /* 0x00005c0610134981 */ /* 0x000ee2000c1e1900 */
[----:B------:R-:W-:Y:S02]  /*0660*/  @P3 LOP3.LUT R7, R7, R22, RZ, 0x3c, !PT ;  /* 0x0000001607073212 */ /* 0x000fe400078e3cff */
[----:B------:R-:W-:Y:S01]  /*0670*/  @P3 LOP3.LUT R4, R4, R25, RZ, 0x3c, !PT ;  /* 0x0000001904043212 */ /* 0x000fe200078e3cff */
[----:B------:R-:W3:Y:S01]  /*0680*/  @P5 LDG.E R22, desc[UR6][R16.64+0x6c] ;  /* 0x00006c0610165981 */ /* 0x000ee2000c1e1900 */
[----:B------:R-:W-:-:S03]  /*0690*/  @P3 LOP3.LUT R6, R6, R23, RZ, 0x3c, !PT ;  /* 0x0000001706063212 */ /* 0x000fc600078e3cff */
[----:B------:R-:W3:Y:S04]  /*06a0*/  @P5 LDG.E R23, desc[UR6][R16.64+0x68] ;  /* 0x0000680610175981 */ /* 0x000ee8000c1e1900 */
[----:B------:R-:W3:Y:S01]  /*06b0*/  @P5 LDG.E R25, desc[UR6][R16.64+0x70] ;  /* 0x0000700610195981 */ /* 0x000ee2000c1e1900 */
[----:B------:R-:W-:Y:S02]  /*06c0*/  LOP3.LUT P0, RZ, R21, 0x80, RZ, 0xc0, !PT ;  /* 0x0000008015ff7812 */ /* 0x000fe4000780c0ff */
[----:B--2---:R-:W-:-:S11]  /*06d0*/  @P5 LOP3.LUT R3, R3, R20, RZ, 0x3c, !PT ;  /* 0x0000001403035212 */ /* 0x004fd600078e3cff */
        /* <DEDUP_REMOVED lines=15> */
[----:B------:R-:W-:Y:S02]  /*07d0*/  @P6 LOP3.LUT R5, R5, R26, RZ, 0x3c, !PT ;  /* 0x0000001a05056212 */ /* 0x000fe400078e3cff */
[----:B--2---:R-:W-:Y:S02]  /*07e0*/  @P0 LOP3.LUT R3, R3, R20, RZ, 0x3c, !PT ;  /* 0x0000001403030212 */ /* 0x004fe400078e3cff */
[----:B----4-:R-:W-:Y:S02]  /*07f0*/  @P0 LOP3.LUT R5, R5, R24, RZ, 0x3c, !PT ;  /* 0x0000001805050212 */ /* 0x010fe400078e3cff */
[----:B---3--:R-:W-:Y:S02]  /*0800*/  @P6 LOP3.LUT R7, R7, R18, RZ, 0x3c, !PT ;  /* 0x0000001207076212 */ /* 0x008fe400078e3cff */
[----:B------:R-:W-:Y:S02]  /*0810*/  @P6 LOP3.LUT R6, R6, R15, RZ, 0x3c, !PT ;  /* 0x0000000f06066212 */ /* 0x000fe400078e3cff */
[----:B------:R-:W-:-:S02]  /*0820*/  @P6 LOP3.LUT R4, R4, R19, RZ, 0x3c, !PT ;  /* 0x0000001304046212 */ /* 0x000fc400078e3cff */
[----:B------:R-:W-:Y:S02]  /*0830*/  @P0 LOP3.LUT R7, R7, R22, RZ, 0x3c, !PT ;  /* 0x0000001607070212 */ /* 0x000fe400078e3cff */
[----:B------:R-:W-:Y:S02]  /*0840*/  @P0 LOP3.LUT R6, R6, R23, RZ, 0x3c, !PT ;  /* 0x0000001706060212 */ /* 0x000fe400078e3cff */
        /* <DEDUP_REMOVED lines=36> */
[----:B------:R-:W3:Y:S03]  /*0a90*/  @P5 LDG.E R15, desc[UR6][R16.64+0x110] ;  /* 0x00011006100f5981 */ /* 0x000ee6000c1e1900 */
[----:B----4-:R-:W-:Y:S02]  /*0aa0*/  @P2 LOP3.LUT R4, R4, R19, RZ, 0x3c, !PT ;  /* 0x0000001304042212 */ /* 0x010fe400078e3cff */
[----:B------:R-:W4:Y:S01]  /*0ab0*/  @P4 LDG.E R19, desc[UR6][R16.64+0xf4] ;  /* 0x0000f40610134981 */ /* 0x000f22000c1e1900 */
        /* <DEDUP_REMOVED lines=12> */
[----:B--2---:R-:W-:-:S03]  /*0b80*/  @P4 LOP3.LUT R3, R3, R18, RZ, 0x3c, !PT ;  /* 0x0000001203034212 */ /* 0x004fc600078e3cff */
[----:B------:R-:W2:Y:S01]  /*0b90*/  @P5 LDG.E R18, desc[UR6][R16.64+0x114] ;  /* 0x0001140610125981 */ /* 0x000ea2000c1e1900 */
[----:B------:R-:W-:-:S03]  /*0ba0*/  @P3 LOP3.LUT R5, R5, R20, RZ, 0x3c, !PT ;  /* 0x0000001405053212 */ /* 0x000fc600078e3cff */
[----:B------:R-:W2:Y:S01]  /*0bb0*/  @P6 LDG.E R20, desc[UR6][R16.64+0x118] ;  /* 0x0001180610146981 */ /* 0x000ea2000c1e1900 */
[----:B----4-:R-:W-:-:S03]  /*0bc0*/  @P4 LOP3.LUT R6, R6, R19, RZ, 0x3c, !PT ;  /* 0x0000001306064212 */ /* 0x010fc600078e3cff */
[----:B------:R-:W4:Y:S01]  /*0bd0*/  @P6 LDG.E R19, desc[UR6][R16.64+0x11c] ;  /* 0x00011c0610136981 */ /* 0x000f22000c1e1900 */
[----:B---3--:R-:W-:-:S03]  /*0be0*/  @P4 LOP3.LUT R7, R7, R22, RZ, 0x3c, !PT ;  /* 0x0000001607074212 */ /* 0x008fc600078e3cff */
[----:B------:R-:W3:Y:S01]  /*0bf0*/  @P6 LDG.E R22, desc[UR6][R16.64+0x120] ;  /* 0x0001200610166981 */ /* 0x000ee2000c1e1900 */
[----:B------:R-:W-:-:S03]  /*0c00*/  @P4 LOP3.LUT R4, R4, R21, RZ, 0x3c, !PT ;  /* 0x0000001504044212 */ /* 0x000fc600078e3cff */
[----:B------:R-:W3:Y:S01]  /*0c10*/  @P0 LDG.E R21, desc[UR6][R16.64+0x130] ;  /* 0x0001300610150981 */ /* 0x000ee2000c1e1900 */
[----:B------:R-:W-:Y:S02]  /*0c20*/  @P4 LOP3.LUT R5, R5, R24, RZ, 0x3c, !PT ;  /* 0x0000001805054212 */ /* 0x000fe400078e3cff */
[----:B------:R-:W-:Y:S01]  /*0c30*/  @P5 LOP3.LUT R4, R4, R15, RZ, 0x3c, !PT ;  /* 0x0000000f04045212 */ /* 0x000fe200078e3cff */
[----:B------:R-:W3:Y:S01]  /*0c40*/  @P6 LDG.E R24, desc[UR6][R16.64+0x128] ;  /* 0x0001280610186981 */ /* 0x000ee2000c1e1900 */
[----:B------:R-:W-:-:S03]  /*0c50*/  @P5 LOP3.LUT R3, R3, R26, RZ, 0x3c, !PT ;  /* 0x0000001a03035212 */ /* 0x000fc600078e3cff */
[----:B------:R-:W3:Y:S01]  /*0c60*/  @P6 LDG.E R15, desc[UR6][R16.64+0x124] ;  /* 0x00012406100f6981 */ /* 0x000ee2000c1e1900 */
[----:B------:R-:W-:-:S03]  /*0c70*/  @P5 LOP3.LUT R7, R7, R28, RZ, 0x3c, !PT ;  /* 0x0000001c07075212 */ /* 0x000fc600078e3cff */
[----:B------:R-:W3:Y:S01]  /*0c80*/  @P0 LDG.E R26, desc[UR6][R16.64+0x12c] ;  /* 0x00012c06101a0981 */ /* 0x000ee2000c1e1900 */
[----:B------:R-:W-:-:S03]  /*0c90*/  @P5 LOP3.LUT R6, R6, R23, RZ, 0x3c, !PT ;  /* 0x0000001706065212 */ /* 0x000fc600078e3cff */
[----:B------:R-:W3:Y:S04]  /*0ca0*/  @P0 LDG.E R28, desc[UR6][R16.64+0x13c] ;  /* 0x00013c06101c0981 */ /* 0x000ee8000c1e1900 */
[----:B------:R-:W3:Y:S01]  /*0cb0*/  @P0 LDG.E R23, desc[UR6][R16.64+0x138] ;  /* 0x0001380610170981 */ /* 0x000ee2000c1e1900 */
[----:B--2---:R-:W-:-:S03]  /*0cc0*/  @P5 LOP3.LUT R5, R5, R18, RZ, 0x3c, !PT ;  /* 0x0000001205055212 */ /* 0x004fc600078e3cff */
[----:B------:R-:W2:Y:S01]  /*0cd0*/  @P0 LDG.E R18, desc[UR6][R16.64+0x134] ;  /* 0x0001340610120981 */ /* 0x000ea2000c1e1900 */
[----:B------:R-:W-:-:S04]  /*0ce0*/  UIADD3 UR4, UPT, UPT, UR4, 0x10, URZ ;  /* 0x0000001004047890 */ /* 0x000fc8000fffe0ff */
[----:B------:R-:W-:Y:S01]  /*0cf0*/  UISETP.NE.AND UP0, UPT, UR4, 0x20, UPT ;  /* 0x000000200400788c */ /* 0x000fe2000bf05270 */
[----:B------:R-:W-:Y:S02]  /*0d00*/  @P6 LOP3.LUT R3, R3, R20, RZ, 0x3c, !PT ;  /* 0x0000001403036212 */ /* 0x000fe400078e3cff */
[----:B----4-:R-:W-:Y:S02]  /*0d10*/  @P6 LOP3.LUT R6, R6, R19, RZ, 0x3c, !PT ;  /* 0x0000001306066212 */ /* 0x010fe400078e3cff */
[----:B---3--:R-:W-:Y:S02]  /*0d20*/  @P6 LOP3.LUT R7, R7, R22, RZ, 0x3c, !PT ;  /* 0x0000001607076212 */ /* 0x008fe400078e3cff */
[----:B------:R-:W-:Y:S02]  /*0d30*/  @P0 LOP3.LUT R6, R6, R21, RZ, 0x3c, !PT ;  /* 0x0000001506060212 */ /* 0x000fe400078e3cff */
[----:B------:R-:W-:Y:S02]  /*0d40*/  @P6 LOP3.LUT R5, R5, R24, RZ, 0x3c, !PT ;  /* 0x0000001805056212 */ /* 0x000fe400078e3cff */
[----:B------:R-:W-:-:S02]  /*0d50*/  @P6 LOP3.LUT R4, R4, R15, RZ, 0x3c, !PT ;  /* 0x0000000f04046212 */ /* 0x000fc400078e3cff */
[----:B------:R-:W-:Y:S02]  /*0d60*/  @P0 LOP3.LUT R3, R3, R26, RZ, 0x3c, !PT ;  /* 0x0000001a03030212 */ /* 0x000fe400078e3cff */
[----:B------:R-:W-:Y:S02]  /*0d70*/  @P0 LOP3.LUT R5, R5, R28, RZ, 0x3c, !PT ;  /* 0x0000001c05050212 */ /* 0x000fe400078e3cff */
[----:B------:R-:W-:Y:S02]  /*0d80*/  @P0 LOP3.LUT R4, R4, R23, RZ, 0x3c, !PT ;  /* 0x0000001704040212 */ /* 0x000fe400078e3cff */
[----:B--2---:R-:W-:Y:S01]  /*0d90*/  @P0 LOP3.LUT R7, R7, R18, RZ, 0x3c, !PT ;  /* 0x0000001207070212 */ /* 0x004fe200078e3cff */
        /* <DEDUP_REMOVED lines=10> */
[----:B0-----:R-:W-:Y:S05]  /*0e40*/  @!P0 BRA `(.L_x_38) ;  /* 0x0000001400f88947 */ /* 0x001fea0003800000 */
[----:B------:R-:W-:Y:S01]  /*0e50*/  UMOV UR4, URZ ;  /* 0x000000ff00047c82 */ /* 0x000fe20008000000 */
[----:B------:R-:W-:Y:S01]  /*0e60*/  IMAD.MOV.U32 R0, RZ, RZ, RZ ;  /* 0x000000ffff007224 */ /* 0x000fe200078e00ff */
[----:B------:R-:W-:Y:S01]  /*0e70*/  CS2R R6, SRZ ;  /* 0x0000000000067805 */ /* 0x000fe2000001ff00 */
[----:B------:R-:W-:Y:S02]  /*0e80*/  IMAD.MOV.U32 R4, RZ, RZ, RZ ;  /* 0x000000ffff047224 */ /* 0x000fe400078e00ff */
[----:B------:R-:W-:Y:S02]  /*0e90*/  IMAD.MOV.U32 R3, RZ, RZ, RZ ;  /* 0x000000ffff037224 */ /* 0x000fe400078e00ff */
[----:B------:R-:W-:-:S07]  /*0ea0*/  IMAD.U32 R5, RZ, RZ, UR4 ;  /* 0x00000004ff057e24 */ /* 0x000fce000f8e00ff */
.L_x_42:
[----:B------:R-:W-:-:S06]  /*0eb0*/  IMAD R13, R0, 0x4, R1 ;  /* 0x00000004000d7824 */ /* 0x000fcc00078e0201 */
[----:B------:R-:W5:Y:S01]  /*0ec0*/  LDL R13, [R13+0x4] ;  /* 0x000004000d0d7983 */ /* 0x000f620000100800 */
[----:B------:R-:W-:-:S05]  /*0ed0*/  UMOV UR4, URZ ;  /* 0x000000ff00047c82 */ /* 0x000fca0008000000 */
.L_x_41:
        /* <DEDUP_REMOVED lines=180> */
[----:B------:R0:W-:Y:S03]  /*1a20*/  STL [R1+0x4], R3 ;  /* 0x0000040301007387 */ /* 0x0001e60000100800 */
[----:B------:R-:W-:Y:S01]  /*1a30*/  ISETP.NE.AND.EX P0, PT, RZ, RZ, PT, P0 ;  /* 0x000000ffff00720c */ /* 0x000fe20003f05300 */
[----:B------:R0:W-:-:S12]  /*1a40*/  STL.64 [R1+0x10], R4 ;  /* 0x0000100401007387 */ /* 0x0001d80000100a00 */
[----:B0-----:R-:W-:Y:S05]  /*1a50*/  @P0 BRA `(.L_x_38) ;  /* 0x0000000800f40947 */ /* 0x001fea0003800000 */
[----:B------:R-:W-:Y:S01]  /*1a60*/  UMOV UR4, URZ ;  /* 0x000000ff00047c82 */ /* 0x000fe20008000000 */
[----:B------:R-:W-:Y:S01]  /*1a70*/  IMAD.MOV.U32 R0, RZ, RZ, RZ ;  /* 0x000000ffff007224 */ /* 0x000fe200078e00ff */
[----:B------:R-:W-:Y:S01]  /*1a80*/  CS2R R6, SRZ ;  /* 0x0000000000067805 */ /* 0x000fe2000001ff00 */
[----:B------:R-:W-:Y:S02]  /*1a90*/  IMAD.MOV.U32 R4, RZ, RZ, RZ ;  /* 0x000000ffff047224 */ /* 0x000fe400078e00ff */
[----:B------:R-:W-:Y:S02]  /*1aa0*/  IMAD.MOV.U32 R3, RZ, RZ, RZ ;  /* 0x000000ffff037224 */ /* 0x000fe400078e00ff */
[----:B------:R-:W-:-:S07]  /*1ab0*/  IMAD.U32 R5, RZ, RZ, UR4 ;  /* 0x00000004ff057e24 */ /* 0x000fce000f8e00ff */
.L_x_44:
[----:B------:R-:W-:-:S06]  /*1ac0*/  IMAD R13, R0, 0x4, R1 ;  /* 0x00000004000d7824 */ /* 0x000fcc00078e0201 */
[----:B------:R-:W5:Y:S01]  /*1ad0*/  LDL R13, [R13+0x4] ;  /* 0x000004000d0d7983 */ /* 0x000f620000100800 */
[----:B------:R-:W-:-:S05]  /*1ae0*/  UMOV UR4, URZ ;  /* 0x000000ff00047c82 */ /* 0x000fca0008000000 */
.L_x_43:
        /* <DEDUP_REMOVED lines=177> */
[----:B------:R0:W-:Y:S04]  /*2600*/  STL.64 [R1+0x8], R6 ;  /* 0x0000080601007387 */ /* 0x0001e80000100a00 */
[----:B------:R0:W-:Y:S04]  /*2610*/  STL [R1+0x4], R3 ;  /* 0x0000040301007387 */ /* 0x0001e80000100800 */
[----:B------:R0:W-:Y:S02]  /*2620*/  STL.64 [R1+0x10], R4 ;  /* 0x0000100401007387 */ /* 0x0001e40000100a00 */
.L_x_38:
[----:B------:R-:W-:Y:S05]  /*2630*/  BSYNC.RECONVERGENT B1 ;  /* 0x0000000000017941 */ /* 0x000fea0003800200 */
.L_x_37:
[C---:B------:R-:W-:Y:S01]  /*2640*/  ISETP.GT.U32.AND P0, PT, R11.reuse, 0x3, PT ;  /* 0x000000030b00780c */ /* 0x040fe20003f04070 */
[----:B------:R-:W-:Y:S01]  /*2650*/  VIADD R12, R12, 0x1 ;  /* 0x000000010c0c7836 */ /* 0x000fe20000000000 */
[--C-:B------:R-:W-:Y:S02]  /*2660*/  SHF.R.U64 R11, R11, 0x2, R14.reuse ;  /* 0x000000020b0b7819 */ /* 0x100fe4000000120e */
[----:B------:R-:W-:Y:S02]  /*2670*/  ISETP.GT.U32.AND.EX P0, PT, R14, RZ, PT, P0 ;  /* 0x000000ff0e00720c */ /* 0x000fe40003f04100 */
[----:B------:R-:W-:-:S11]  /*2680*/  SHF.R.U32.HI R14, RZ, 0x2, R14 ;  /* 0x00000002ff0e7819 */ /* 0x000fd6000001160e */
[----:B------:R-:W-:Y:S05]  /*2690*/  @P0 BRA `(.L_x_45) ;  /* 0xffffffd800d40947 */ /* 0x000fea000383ffff */
.L_x_36:
[----:B------:R-:W-:Y:S05]  /*26a0*/  BSYNC.RECONVERGENT B0 ;  /* 0x0000000000007941 */ /* 0x000fea0003800200 */
.L_x_35:
[----:B------:R-:W-:Y:S01]  /*26b0*/  SHF.R.U32.HI R0, RZ, 0x2, R3 ;  /* 0x00000002ff007819 */ /* 0x000fe20000011603 */
[----:B------:R-:W2:Y:S03]  /*26c0*/  LDCU.64 UR4, c[0x0][0x380] ;  /* 0x00007000ff0477ac */ /* 0x000ea60008000a00 */
[----:B------:R-:W-:Y:S01]  /*26d0*/  LOP3.LUT R0, R0, R3, RZ, 0x3c, !PT ;  /* 0x0000000300007212 */ /* 0x000fe200078e3cff */
[----:B01----:R-:W-:-:S04]  /*26e0*/  IMAD.SHL.U32 R3, R5, 0x10, RZ ;  /* 0x0000001005037824 */ /* 0x003fc800078e00ff */
[----:B------:R-:W-:-:S05]  /*26f0*/  IMAD.SHL.U32 R4, R0, 0x2, RZ ;  /* 0x0000000200047824 */ /* 0x000fca00078e00ff */
[----:B------:R-:W-:Y:S01]  /*2700*/  LOP3.LUT R4, R0, R4, R3, 0x96, !PT ;  /* 0x0000000400047212 */ /* 0x000fe200078e9603 */
[----:B------:R-:W-:Y:S01]  /*2710*/  IMAD.MOV.U32 R0, RZ, RZ, 0x2f800000 ;  /* 0x2f800000ff007424 */ /* 0x000fe200078e00ff */
[----:B------:R-:W-:Y:S02]  /*2720*/  SHF.R.S32.HI R3, RZ, 0x1f, R10 ;  /* 0x0000001fff037819 */ /* 0x000fe4000001140a */
[----:B------:R-:W-:-:S04]  /*2730*/  LOP3.LUT R5, R4, R5, RZ, 0x3c, !PT ;  /* 0x0000000504057212 */ /* 0x000fc800078e3cff */
[----:B------:R-:W-:Y:S02]  /*2740*/  IADD3 R5, PT, PT, R2, 0x587c5, R5 ;  /* 0x000587c502057810 */ /* 0x000fe40007ffe005 */
[C---:B--2---:R-:W-:Y:S02]  /*2750*/  LEA R2, P0, R10.reuse, UR4, 0x2 ;  /* 0x000000040a027c11 */ /* 0x044fe4000f8010ff */
[----:B------:R-:W-:Y:S02]  /*2760*/  I2FP.F32.U32 R5, R5 ;  /* 0x0000000500057245 */ /* 0x000fe40000201000 */
[----:B------:R-:W-:-:S03]  /*2770*/  LEA.HI.X R3, R10, UR5, R3, 0x2, P0 ;  /* 0x000000050a037c11 */ /* 0x000fc600080f1403 */
[----:B------:R-:W-:-:S05]  /*2780*/  FFMA R5, R5, R0, 1.1641532182693481445e-10 ;  /* 0x2f00000005057423 */ /* 0x000fca0000000000 */
[----:B------:R-:W-:Y:S01]  /*2790*/  STG.E desc[UR6][R2.64], R5 ;  /* 0x0000000502007986 */ /* 0x000fe2000c101906 */
[----:B------:R-:W-:Y:S05]  /*27a0*/  EXIT ;  /* 0x000000000000794d */ /* 0x000fea0003800000 */
.L_x_46:
        /* <DEDUP_REMOVED lines=13> */
.L_x_50:


//--------------------- .nv.global.init           --------------------------
	.section	.nv.global.init,"aw",@progbits
	.align	16
.nv.global.init:
	.type		__cudart_sin_cos_coeffs,@object
	.size		__cudart_sin_cos_coeffs,(__cudart_i2opi_d - __cudart_sin_cos_coeffs)
__cudart_sin_cos_coeffs:
        /*0000*/ 	.byte	0x46, 0xd2, 0xb0, 0x2c, 0xf1, 0xe5, 0x5a, 0xbe, 0x92, 0xe3, 0xac, 0x69, 0xe3, 0x1d, 0xc7, 0x3e
        /*0010*/ 	.byte	0xa1, 0x62, 0xdb, 0x19, 0xa0, 0x01, 0x2a, 0xbf, 0x18, 0x08, 0x11, 0x11, 0x11, 0x11, 0x81, 0x3f
        /*0020*/ 	.byte	0x54, 0x55, 0x55, 0x55, 0x55, 0x55, 0xc5, 0xbf, 0x00, 0x00, 0x00, 0x00, 0x00, 0x00, 0x00, 0x00
        /*0030*/ 	.byte	0x00, 0x00, 0x00, 0x00, 0x00, 0x00, 0x00, 0x00, 0x64, 0x81, 0xfd, 0x20, 0x83, 0xff, 0xa8, 0xbd
        /*0040*/ 	.byte	0x28, 0x85, 0xef, 0xc1, 0xa7, 0xee, 0x21, 0x3e, 0xd9, 0xe6, 0x06, 0x8e, 0x4f, 0x7e, 0x92, 0xbe
        /*0050*/ 	.byte	0xe9, 0xbc, 0xdd, 0x19, 0xa0, 0x01, 0xfa, 0x3e, 0x47, 0x5d, 0xc1, 0x16, 0x6c, 0xc1, 0x56, 0xbf
        /*0060*/ 	.byte	0x51, 0x55, 0x55, 0x55, 0x55, 0x55, 0xa5, 0x3f, 0x00, 0x00, 0x00, 0x00, 0x00, 0x00, 0xe0, 0xbf
        /*0070*/ 	.byte	0x00, 0x00, 0x00, 0x00, 0x00, 0x00, 0xf0, 0x3f, 0x00, 0x00, 0x00, 0x00, 0x00, 0x00, 0x00, 0x00
	.type		__cudart_i2opi_d,@object
	.size		__cudart_i2opi_d,(mrg32k3aM1SubSeq - __cudart_i2opi_d)
__cudart_i2opi_d:
        /* <DEDUP_REMOVED lines=9> */
	.type		mrg32k3aM1SubSeq,@object
	.size		mrg32k3aM1SubSeq,(mrg32k3aM2SubSeq - mrg32k3aM1SubSeq)
mrg32k3aM1SubSeq:
        /* <DEDUP_REMOVED lines=126> */
	.type		mrg32k3aM2SubSeq,@object
	.size		mrg32k3aM2SubSeq,(mrg32k3aM1 - mrg32k3aM2SubSeq)
mrg32k3aM2SubSeq:
        /* <DEDUP_REMOVED lines=126> */
	.type		mrg32k3aM1,@object
	.size		mrg32k3aM1,(mrg32k3aM1Seq - mrg32k3aM1)
mrg32k3aM1:
        /* <DEDUP_REMOVED lines=144> */
	.type		mrg32k3aM1Seq,@object
	.size		mrg32k3aM1Seq,(mrg32k3aM2 - mrg32k3aM1Seq)
mrg32k3aM1Seq:
        /* <DEDUP_REMOVED lines=144> */
	.type		mrg32k3aM2,@object
	.size		mrg32k3aM2,(mrg32k3aM2Seq - mrg32k3aM2)
mrg32k3aM2:
        /* <DEDUP_REMOVED lines=144> */
	.type		mrg32k3aM2Seq,@object
	.size		mrg32k3aM2Seq,(precalc_xorwow_matrix - mrg32k3aM2Seq)
mrg32k3aM2Seq:
        /* <DEDUP_REMOVED lines=144> */
	.type		precalc_xorwow_matrix,@object
	.size		precalc_xorwow_matrix,(precalc_xorwow_offset_matrix - precalc_xorwow_matrix)
precalc_xorwow_matrix:
        /* <DEDUP_REMOVED lines=6400> */
	.type		precalc_xorwow_offset_matrix,@object
	.size		precalc_xorwow_offset_matrix,(.L_1 - precalc_xorwow_offset_matrix)
precalc_xorwow_offset_matrix:
        /* <DEDUP_REMOVED lines=6400> */
.L_1:


//--------------------- .nv.shared.reserved.0     --------------------------
	.section	.nv.shared.reserved.0,"aw",@nobits
	.weak		__nv_reservedSMEM_offset_0_alias
	.size		__nv_reservedSMEM_offset_0_alias, 0, 64
	.other		__nv_reservedSMEM_offset_0_alias,@"STO_CUDA_RESERVED_SHARED STV_DEFAULT"
__nv_reservedSMEM_offset_0_alias:
	.zero		0
	.zero		64


//--------------------- .nv.constant0._Z20individual_evolutionPfS_iiii --------------------------
	.section	.nv.constant0._Z20individual_evolutionPfS_iiii,"a",@progbits
	.sectionflags	@""
	.align	4
.nv.constant0._Z20individual_evolutionPfS_iiii:
	.zero		928


//--------------------- .nv.constant0._Z17calculate_fitnessPKfPfii --------------------------
	.section	.nv.constant0._Z17calculate_fitnessPKfPfii,"a",@progbits
	.sectionflags	@""
	.align	4
.nv.constant0._Z17calculate_fitnessPKfPfii:
	.zero		920


//--------------------- .nv.constant0._Z14initialize_popPfi --------------------------
	.section	.nv.constant0._Z14initialize_popPfi,"a",@progbits
	.sectionflags	@""
	.align	4
.nv.constant0._Z14initialize_popPfi:
	.zero		908


//--------------------- SYMBOLS --------------------------

	.type		.nv.reservedSmem.offset0,@object
	.size		.nv.reservedSmem.offset0,0x4
